// auto-generated by cutlass_sweep.gemm — config: {"arch": "sm_90", "cluster_m": 2, "cluster_n": 4, "dtype": "int8", "dtype_b": "int8", "layout": "nt", "stages": 0, "tile_k": 64, "tile_m": 128, "tile_n": 256}
#include "cutlass/cutlass.h"
#include "cutlass/gemm/collective/collective_builder.hpp"
#include "cutlass/gemm/device/gemm_universal_adapter.h"
#include "cutlass/gemm/kernel/gemm_universal.hpp"
#include "cutlass/epilogue/collective/collective_builder.hpp"

using ElemA = int8_t;
using ElemB = int8_t;
using ElemCD = int8_t;
using Acc  = int32_t;
using TileShape    = cute::Shape<cute::_128, cute::_256, cute::_64>;
using ClusterShape = cute::Shape<cute::_2, cute::_4, cute::_1>;

using CollectiveEpilogue = typename cutlass::epilogue::collective::CollectiveBuilder<
    cutlass::arch::Sm90, cutlass::arch::OpClassTensorOp,
    TileShape, ClusterShape,
    cutlass::epilogue::collective::EpilogueTileAuto,
    Acc, Acc,
    ElemCD, cutlass::layout::RowMajor, 128 / cutlass::sizeof_bits<ElemCD>::value,
    ElemCD, cutlass::layout::RowMajor, 128 / cutlass::sizeof_bits<ElemCD>::value,
    cutlass::epilogue::collective::EpilogueScheduleAuto
  >::CollectiveOp;

using CollectiveMainloop = typename cutlass::gemm::collective::CollectiveBuilder<
    cutlass::arch::Sm90, cutlass::arch::OpClassTensorOp,
    ElemA, cutlass::layout::RowMajor, 128 / cutlass::sizeof_bits<ElemA>::value,
    ElemB, cutlass::layout::ColumnMajor, 128 / cutlass::sizeof_bits<ElemB>::value,
    Acc,
    TileShape, ClusterShape,
    cutlass::gemm::collective::StageCountAutoCarveout<static_cast<int>(sizeof(typename CollectiveEpilogue::SharedStorage))>,
    cutlass::gemm::collective::KernelScheduleAuto
  >::CollectiveOp;

using GemmKernel = cutlass::gemm::kernel::GemmUniversal<
    cute::Shape<int,int,int,int>,
    CollectiveMainloop,
    CollectiveEpilogue
>;
using Gemm = cutlass::gemm::device::GemmUniversalAdapter<GemmKernel>;

// Force the device kernel symbol into the cubin without needing a host main.
auto* _anchor = &cutlass::device_kernel<GemmKernel>;


// ===== COMPILED SASS (sm_90a) =====

	.target	sm_90a

	.elftype	@"ET_EXEC"


//--------------------- .note.nv.tkinfo           --------------------------
	.section	.note.nv.tkinfo,"",@"SHT_NOTE"
	.sectionflags	@"SHF_NOTE_NV_TKINFO"
	.tkinfo
        /*0018*/ 	.word	0x00000002
        /*0030*/ 	.string	""
        /*0030*/ 	.string	"ptxas"
        /*0030*/ 	.string	"Cuda compilation tools, release 13.0, V13.0.88"
        /*0030*/ 	.string	"Build cuda_13.0.r13.0/compiler.36424714_0"
        /*0030*/ 	.string	"-arch sm_90a -m 64 "



//--------------------- .note.nv.cuinfo           --------------------------
	.section	.note.nv.cuinfo,"",@"SHT_NOTE"
	.sectionflags	@"SHF_NOTE_NV_CUINFO"
        /*0018*/ 	.short	0x0002
        /*001a*/ 	.short	0x005a
        /*001c*/ 	.short	0x0082
	.zero		2


//--------------------- .nv.info                  --------------------------
	.section	.nv.info,"",@"SHT_CUDA_INFO"
	.align	4


	//----- nvinfo : EIATTR_REGCOUNT
	.align		4
        /*0000*/ 	.byte	0x04, 0x2f
        /*0002*/ 	.short	(.L_15 - .L_14)
	.align		4
.L_14:
        /*0004*/ 	.word	index@(_ZN7cutlass13device_kernelINS_4gemm6kernel13GemmUniversalIN4cute5tupleIJiiiiEEENS1_10collective13CollectiveMmaINS1_34MainloopSm90TmaGmmaWarpSpecializedILi9ENS5_IJNS4_1CILi2EEENSA_ILi4EEENSA_ILi1EEEEEENS1_35KernelTmaWarpSpecializedCooperativeEEENS5_IJNSA_ILi128EEENSA_ILi256EEENSA_ILi64EEEEEEaNS5_IJlSD_lEEEaSL_NS4_8TiledMMAINS4_8MMA_AtomIJNS4_4SM904GMMA27MMA_64x256x32_S32S8S8_SS_TNEEEENS4_6LayoutINS5_IJSB_SD_SD_EEENS5_IJSD_NSA_ILi0EEESU_EEEEENS5_IJNS4_10UnderscoreESX_SX_EEEEENS4_23SM90_TMA_LOAD_MULTICASTENS4_14ComposedLayoutINS4_7SwizzleILi2ELi4ELi3EEENS4_18smem_ptr_flag_bitsILi8EEENSS_INS5_IJNSA_ILi8EEESJ_EEENS5_IJSJ_SD_EEEEEEEvNS4_8identityES10_S1A_vS1B_EENS_8epilogue10collective6detail29Sm90TmaWarpSpecializedAdapterINS1E_15DefaultEpilogueIaSL_SL_NS1D_6thread17LinearCombinationIaLi1EiiLNS1I_9ScaleType4KindE0ELNS_15FloatRoundStyleE2EaEENS1_15EpilogueDefaultEEEEEvvEEEEvNT_6ParamsE)
        /*0008*/ 	.word	0x000000a8


	//----- nvinfo : EIATTR_FRAME_SIZE
	.align		4
.L_15:
        /*000c*/ 	.byte	0x04, 0x11
        /*000e*/ 	.short	(.L_17 - .L_16)
	.align		4
.L_16:
        /*0010*/ 	.word	index@(_ZN7cutlass13device_kernelINS_4gemm6kernel13GemmUniversalIN4cute5tupleIJiiiiEEENS1_10collective13CollectiveMmaINS1_34MainloopSm90TmaGmmaWarpSpecializedILi9ENS5_IJNS4_1CILi2EEENSA_ILi4EEENSA_ILi1EEEEEENS1_35KernelTmaWarpSpecializedCooperativeEEENS5_IJNSA_ILi128EEENSA_ILi256EEENSA_ILi64EEEEEEaNS5_IJlSD_lEEEaSL_NS4_8TiledMMAINS4_8MMA_AtomIJNS4_4SM904GMMA27MMA_64x256x32_S32S8S8_SS_TNEEEENS4_6LayoutINS5_IJSB_SD_SD_EEENS5_IJSD_NSA_ILi0EEESU_EEEEENS5_IJNS4_10UnderscoreESX_SX_EEEEENS4_23SM90_TMA_LOAD_MULTICASTENS4_14ComposedLayoutINS4_7SwizzleILi2ELi4ELi3EEENS4_18smem_ptr_flag_bitsILi8EEENSS_INS5_IJNSA_ILi8EEESJ_EEENS5_IJSJ_SD_EEEEEEEvNS4_8identityES10_S1A_vS1B_EENS_8epilogue10collective6detail29Sm90TmaWarpSpecializedAdapterINS1E_15DefaultEpilogueIaSL_SL_NS1D_6thread17LinearCombinationIaLi1EiiLNS1I_9ScaleType4KindE0ELNS_15FloatRoundStyleE2EaEENS1_15EpilogueDefaultEEEEEvvEEEEvNT_6ParamsE)
        /*0014*/ 	.word	0x00000000


	//----- nvinfo : EIATTR_MIN_STACK_SIZE
	.align		4
.L_17:
        /*0018*/ 	.byte	0x04, 0x12
        /*001a*/ 	.short	(.L_19 - .L_18)
	.align		4
.L_18:
        /*001c*/ 	.word	index@(_ZN7cutlass13device_kernelINS_4gemm6kernel13GemmUniversalIN4cute5tupleIJiiiiEEENS1_10collective13CollectiveMmaINS1_34MainloopSm90TmaGmmaWarpSpecializedILi9ENS5_IJNS4_1CILi2EEENSA_ILi4EEENSA_ILi1EEEEEENS1_35KernelTmaWarpSpecializedCooperativeEEENS5_IJNSA_ILi128EEENSA_ILi256EEENSA_ILi64EEEEEEaNS5_IJlSD_lEEEaSL_NS4_8TiledMMAINS4_8MMA_AtomIJNS4_4SM904GMMA27MMA_64x256x32_S32S8S8_SS_TNEEEENS4_6LayoutINS5_IJSB_SD_SD_EEENS5_IJSD_NSA_ILi0EEESU_EEEEENS5_IJNS4_10UnderscoreESX_SX_EEEEENS4_23SM90_TMA_LOAD_MULTICASTENS4_14ComposedLayoutINS4_7SwizzleILi2ELi4ELi3EEENS4_18smem_ptr_flag_bitsILi8EEENSS_INS5_IJNSA_ILi8EEESJ_EEENS5_IJSJ_SD_EEEEEEEvNS4_8identityES10_S1A_vS1B_EENS_8epilogue10collective6detail29Sm90TmaWarpSpecializedAdapterINS1E_15DefaultEpilogueIaSL_SL_NS1D_6thread17LinearCombinationIaLi1EiiLNS1I_9ScaleType4KindE0ELNS_15FloatRoundStyleE2EaEENS1_15EpilogueDefaultEEEEEvvEEEEvNT_6ParamsE)
        /*0020*/ 	.word	0x00000000
.L_19:


//--------------------- .nv.compat                --------------------------
	.section	.nv.compat,"",@"SHT_CUDA_COMPAT_INFO"
	.align	4
        /*0000*/ 	.byte	0x02, 0x09, 0x01, 0x00, 0x02, 0x02, 0x04, 0x00, 0x02, 0x05, 0x05, 0x00, 0x03, 0x07, 0x01, 0x01
        /*0010*/ 	.byte	0x02, 0x03, 0x01, 0x00, 0x02, 0x06, 0x01, 0x00, 0x04, 0x0b, 0x08, 0x00, 0x00, 0x00, 0x00, 0x00
        /*0020*/ 	.byte	0x00, 0x00, 0x00, 0x00


//--------------------- .nv.info._ZN7cutlass13device_kernelINS_4gemm6kernel13GemmUniversalIN4cute5tupleIJiiiiEEENS1_10collective13CollectiveMmaINS1_34MainloopSm90TmaGmmaWarpSpecializedILi9ENS5_IJNS4_1CILi2EEENSA_ILi4EEENSA_ILi1EEEEEENS1_35KernelTmaWarpSpecializedCooperativeEEENS5_IJNSA_ILi128EEENSA_ILi256EEENSA_ILi64EEEEEEaNS5_IJlSD_lEEEaSL_NS4_8TiledMMAINS4_8MMA_AtomIJNS4_4SM904GMMA27MMA_64x256x32_S32S8S8_SS_TNEEEENS4_6LayoutINS5_IJSB_SD_SD_EEENS5_IJSD_NSA_ILi0EEESU_EEEEENS5_IJNS4_10UnderscoreESX_SX_EEEEENS4_23SM90_TMA_LOAD_MULTICASTENS4_14ComposedLayoutINS4_7SwizzleILi2ELi4ELi3EEENS4_18smem_ptr_flag_bitsILi8EEENSS_INS5_IJNSA_ILi8EEESJ_EEENS5_IJSJ_SD_EEEEEEEvNS4_8identityES10_S1A_vS1B_EENS_8epilogue10collective6detail29Sm90TmaWarpSpecializedAdapterINS1E_15DefaultEpilogueIaSL_SL_NS1D_6thread17LinearCombinationIaLi1EiiLNS1I_9ScaleType4KindE0ELNS_15FloatRoundStyleE2EaEENS1_15EpilogueDefaultEEEEEvvEEEEvNT_6ParamsE --------------------------
	.section	.nv.info._ZN7cutlass13device_kernelINS_4gemm6kernel13GemmUniversalIN4cute5tupleIJiiiiEEENS1_10collective13CollectiveMmaINS1_34MainloopSm90TmaGmmaWarpSpecializedILi9ENS5_IJNS4_1CILi2EEENSA_ILi4EEENSA_ILi1EEEEEENS1_35KernelTmaWarpSpecializedCooperativeEEENS5_IJNSA_ILi128EEENSA_ILi256EEENSA_ILi64EEEEEEaNS5_IJlSD_lEEEaSL_NS4_8TiledMMAINS4_8MMA_AtomIJNS4_4SM904GMMA27MMA_64x256x32_S32S8S8_SS_TNEEEENS4_6LayoutINS5_IJSB_SD_SD_EEENS5_IJSD_NSA_ILi0EEESU_EEEEENS5_IJNS4_10UnderscoreESX_SX_EEEEENS4_23SM90_TMA_LOAD_MULTICASTENS4_14ComposedLayoutINS4_7SwizzleILi2ELi4ELi3EEENS4_18smem_ptr_flag_bitsILi8EEENSS_INS5_IJNSA_ILi8EEESJ_EEENS5_IJSJ_SD_EEEEEEEvNS4_8identityES10_S1A_vS1B_EENS_8epilogue10collective6detail29Sm90TmaWarpSpecializedAdapterINS1E_15DefaultEpilogueIaSL_SL_NS1D_6thread17LinearCombinationIaLi1EiiLNS1I_9ScaleType4KindE0ELNS_15FloatRoundStyleE2EaEENS1_15EpilogueDefaultEEEEEvvEEEEvNT_6ParamsE,"",@"SHT_CUDA_INFO"
	.sectionflags	@""
	.align	4


	//----- nvinfo : EIATTR_CUDA_API_VERSION
	.align		4
        /*0000*/ 	.byte	0x04, 0x37
        /*0002*/ 	.short	(.L_21 - .L_20)
.L_20:
        /*0004*/ 	.word	0x00000082


	//----- nvinfo : EIATTR_KPARAM_INFO
	.align		4
.L_21:
        /*0008*/ 	.byte	0x04, 0x17
        /*000a*/ 	.short	(.L_23 - .L_22)
.L_22:
        /*000c*/ 	.word	0x00000000
        /*0010*/ 	.short	0x0000
        /*0012*/ 	.short	0x0070
        /*0014*/ 	.byte	0x00, 0xf0, 0x01, 0x10


	//----- nvinfo : EIATTR_SPARSE_MMA_MASK
	.align		4
.L_23:
        /*0018*/ 	.byte	0x03, 0x50
        /*001a*/ 	.short	0x0000


	//----- nvinfo : EIATTR_MAXREG_COUNT
	.align		4
        /*001c*/ 	.byte	0x03, 0x1b
        /*001e*/ 	.short	0x00a8


	//----- nvinfo : EIATTR_NUM_BARRIERS
	.align		4
        /*0020*/ 	.byte	0x02, 0x4c
        /*0022*/ 	.byte	0x01
	.zero		1


	//----- nvinfo : EIATTR_EXTERNS
	.align		4
        /*0024*/ 	.byte	0x04, 0x0f
        /*0026*/ 	.short	(.L_25 - .L_24)


	//   ....[0]....
	.align		4
.L_24:
        /*0028*/ 	.word	index@(__assertfail)


	//----- nvinfo : EIATTR_MERCURY_ISA_VERSION
	.align		4
.L_25:
        /*002c*/ 	.byte	0x03, 0x5f
        /*002e*/ 	.short	0x0101


	//----- nvinfo : EIATTR_INT_WARP_WIDE_INSTR_OFFSETS
	.align		4
        /*0030*/ 	.byte	0x04, 0x31
        /*0032*/ 	.short	(.L_27 - .L_26)


	//   ....[0]....
.L_26:
        /*0034*/ 	.word	0x00000550


	//   ....[1]....
        /*0038*/ 	.word	0x00000580


	//   ....[2]....
        /*003c*/ 	.word	0x00000740


	//----- nvinfo : EIATTR_COOP_GROUP_MASK_REGIDS
	.align		4
.L_27:
        /*0040*/ 	.byte	0x04, 0x29
        /*0042*/ 	.short	(.L_29 - .L_28)


	//   ....[0]....
.L_28:
        /*0044*/ 	.word	0xffffffff


	//   ....[1]....
        /*0048*/ 	.word	0xffffffff


	//   ....[2]....
        /*004c*/ 	.word	0xffffffff


	//   ....[3]....
        /*0050*/ 	.word	0xffffffff


	//   ....[4]....
        /*0054*/ 	.word	0xffffffff


	//   ....[5]....
        /*0058*/ 	.word	0xffffffff


	//----- nvinfo : EIATTR_COOP_GROUP_INSTR_OFFSETS
	.align		4
.L_29:
        /*005c*/ 	.byte	0x04, 0x28
        /*005e*/ 	.short	(.L_31 - .L_30)


	//   ....[0]....
.L_30:
        /*0060*/ 	.word	0x00000060


	//   ....[1]....
        /*0064*/ 	.word	0x00000070


	//   ....[2]....
        /*0068*/ 	.word	0x00000130


	//   ....[3]....
        /*006c*/ 	.word	0x000003a0


	//   ....[4]....
        /*0070*/ 	.word	0x000008c0


	//   ....[5]....
        /*0074*/ 	.word	0x00001300


	//----- nvinfo : EIATTR_REG_RECONFIG
	.align		4
.L_31:
        /*0078*/ 	.byte	0x01, 0x54
	.zero		2


	//----- nvinfo : EIATTR_SYSCALL_OFFSETS
	.align		4
        /*007c*/ 	.byte	0x04, 0x46
        /*007e*/ 	.short	(.L_33 - .L_32)


	//   ....[0]....
.L_32:
        /*0080*/ 	.word	0x000014c0


	//----- nvinfo : EIATTR_MBARRIER_INSTR_OFFSETS
	.align		4
.L_33:
        /*0084*/ 	.byte	0x04, 0x39
        /*0086*/ 	.short	(.L_35 - .L_34)


	//   ....[0]....
.L_34:
        /*0088*/ 	.word	0x00000250
        /*008c*/ 	.word	0x000000ff
        /*0090*/ 	.word	0x00000000
        /*0094*/ 	.short	0x0100
        /*0096*/ 	.byte	0x08
	.zero		1


	//   ....[1]....
        /*0098*/ 	.word	0x00000260
        /*009c*/ 	.word	0x000000ff
        /*00a0*/ 	.word	0x00000048
        /*00a4*/ 	.short	0x0100
        /*00a6*/ 	.byte	0x08
	.zero		1


	//   ....[2]....
        /*00a8*/ 	.word	0x00000270
        /*00ac*/ 	.word	0x000000ff
        /*00b0*/ 	.word	0x00000008
        /*00b4*/ 	.short	0x0100
        /*00b6*/ 	.byte	0x08
	.zero		1


	//   ....[3]....
        /*00b8*/ 	.word	0x00000280
        /*00bc*/ 	.word	0x000000ff
        /*00c0*/ 	.word	0x00000050
        /*00c4*/ 	.short	0x0100
        /*00c6*/ 	.byte	0x08
	.zero		1


	//   ....[4]....
        /*00c8*/ 	.word	0x00000290
        /*00cc*/ 	.word	0x000000ff
        /*00d0*/ 	.word	0x00000010
        /*00d4*/ 	.short	0x0100
        /*00d6*/ 	.byte	0x08
	.zero		1


	//   ....[5]....
        /*00d8*/ 	.word	0x000002a0
        /*00dc*/ 	.word	0x000000ff
        /*00e0*/ 	.word	0x00000058
        /*00e4*/ 	.short	0x0100
        /*00e6*/ 	.byte	0x08
	.zero		1


	//   ....[6]....
        /*00e8*/ 	.word	0x000002b0
        /*00ec*/ 	.word	0x000000ff
        /*00f0*/ 	.word	0x00000018
        /*00f4*/ 	.short	0x0100
        /*00f6*/ 	.byte	0x08
	.zero		1


	//   ....[7]....
        /*00f8*/ 	.word	0x000002c0
        /*00fc*/ 	.word	0x000000ff
        /*0100*/ 	.word	0x00000060
        /*0104*/ 	.short	0x0100
        /*0106*/ 	.byte	0x08
	.zero		1


	//   ....[8]....
        /*0108*/ 	.word	0x000002d0
        /*010c*/ 	.word	0x000000ff
        /*0110*/ 	.word	0x00000020
        /*0114*/ 	.short	0x0100
        /*0116*/ 	.byte	0x08
	.zero		1


	//   ....[9]....
        /*0118*/ 	.word	0x000002e0
        /*011c*/ 	.word	0x000000ff
        /*0120*/ 	.word	0x00000068
        /*0124*/ 	.short	0x0100
        /*0126*/ 	.byte	0x08
	.zero		1


	//   ....[10]....
        /*0128*/ 	.word	0x000002f0
        /*012c*/ 	.word	0x000000ff
        /*0130*/ 	.word	0x00000028
        /*0134*/ 	.short	0x0100
        /*0136*/ 	.byte	0x08
	.zero		1


	//   ....[11]....
        /*0138*/ 	.word	0x00000300
        /*013c*/ 	.word	0x000000ff
        /*0140*/ 	.word	0x00000070
        /*0144*/ 	.short	0x0100
        /*0146*/ 	.byte	0x08
	.zero		1


	//   ....[12]....
        /*0148*/ 	.word	0x00000310
        /*014c*/ 	.word	0x000000ff
        /*0150*/ 	.word	0x00000030
        /*0154*/ 	.short	0x0100
        /*0156*/ 	.byte	0x08
	.zero		1


	//   ....[13]....
        /*0158*/ 	.word	0x00000320
        /*015c*/ 	.word	0x000000ff
        /*0160*/ 	.word	0x00000078
        /*0164*/ 	.short	0x0100
        /*0166*/ 	.byte	0x08
	.zero		1


	//   ....[14]....
        /*0168*/ 	.word	0x00000330
        /*016c*/ 	.word	0x000000ff
        /*0170*/ 	.word	0x00000038
        /*0174*/ 	.short	0x0100
        /*0176*/ 	.byte	0x08
	.zero		1


	//   ....[15]....
        /*0178*/ 	.word	0x00000340
        /*017c*/ 	.word	0x000000ff
        /*0180*/ 	.word	0x00000080
        /*0184*/ 	.short	0x0100
        /*0186*/ 	.byte	0x08
	.zero		1


	//   ....[16]....
        /*0188*/ 	.word	0x00000350
        /*018c*/ 	.word	0x000000ff
        /*0190*/ 	.word	0x00000040
        /*0194*/ 	.short	0x0100
        /*0196*/ 	.byte	0x08
	.zero		1


	//   ....[17]....
        /*0198*/ 	.word	0x00000360
        /*019c*/ 	.word	0x000000ff
        /*01a0*/ 	.word	0x00000088
        /*01a4*/ 	.short	0x0100
        /*01a6*/ 	.byte	0x08
	.zero		1


	//   ....[18]....
        /*01a8*/ 	.word	0x000007c0
        /*01ac*/ 	.word	0x000000ff
        /*01b0*/ 	.word	0x000000a0
        /*01b4*/ 	.short	0x0100
        /*01b6*/ 	.byte	0x06
	.zero		1


	//   ....[19]....
        /*01b8*/ 	.word	0x00000850
        /*01bc*/ 	.word	0x000000ff
        /*01c0*/ 	.word	0x000000a8
        /*01c4*/ 	.short	0x0100
        /*01c6*/ 	.byte	0x06
	.zero		1


	//   ....[20]....
        /*01c8*/ 	.word	0x00001590
        /*01cc*/ 	.word	0x00000003
        /*01d0*/ 	.word	0x00000000
        /*01d4*/ 	.short	0x010a
        /*01d6*/ 	.byte	0x3f
	.zero		1


	//   ....[21]....
        /*01d8*/ 	.word	0x000015d0
        /*01dc*/ 	.word	0x00000003
        /*01e0*/ 	.word	0x00000000
        /*01e4*/ 	.short	0x010a
        /*01e6*/ 	.byte	0x3f
	.zero		1


	//   ....[22]....
        /*01e8*/ 	.word	0x000018a0
        /*01ec*/ 	.word	0x00000005
        /*01f0*/ 	.word	0x00000000
        /*01f4*/ 	.short	0x010a
        /*01f6*/ 	.byte	0x3f
	.zero		1


	//   ....[23]....
        /*01f8*/ 	.word	0x000018e0
        /*01fc*/ 	.word	0x00000005
        /*0200*/ 	.word	0x00000000
        /*0204*/ 	.short	0x010a
        /*0206*/ 	.byte	0x3f
	.zero		1


	//   ....[24]....
        /*0208*/ 	.word	0x00001a40
        /*020c*/ 	.word	0x00000005
        /*0210*/ 	.word	0x00000000
        /*0214*/ 	.short	0x0101
        /*0216*/ 	.byte	0x3f
	.zero		1


	//   ....[25]....
        /*0218*/ 	.word	0x00001c60
        /*021c*/ 	.word	0x00000003
        /*0220*/ 	.word	0x00000000
        /*0224*/ 	.short	0x0101
        /*0226*/ 	.byte	0x3f
	.zero		1


	//   ....[26]....
        /*0228*/ 	.word	0x00009250
        /*022c*/ 	.word	0x0000000e
        /*0230*/ 	.word	0x00000048
        /*0234*/ 	.short	0x010a
        /*0236*/ 	.byte	0x3f
	.zero		1


	//   ....[27]....
        /*0238*/ 	.word	0x000095d0
        /*023c*/ 	.word	0x00000006
        /*0240*/ 	.word	0x000000a8
        /*0244*/ 	.short	0x0101
        /*0246*/ 	.byte	0x3f
	.zero		1


	//   ....[28]....
        /*0248*/ 	.word	0x00009d00
        /*024c*/ 	.word	0x00000007
        /*0250*/ 	.word	0x00000000
        /*0254*/ 	.short	0x010a
        /*0256*/ 	.byte	0x3f
	.zero		1


	//   ....[29]....
        /*0258*/ 	.word	0x00009d80
        /*025c*/ 	.word	0x00000009
        /*0260*/ 	.word	0x00000000
        /*0264*/ 	.short	0x010a
        /*0266*/ 	.byte	0x3f
	.zero		1


	//   ....[30]....
        /*0268*/ 	.word	0x00009e10
        /*026c*/ 	.word	0x00000006
        /*0270*/ 	.word	0x00000000
        /*0274*/ 	.short	0x010a
        /*0276*/ 	.byte	0x3f
	.zero		1


	//   ....[31]....
        /*0278*/ 	.word	0x00009ea0
        /*027c*/ 	.word	0x00000009
        /*0280*/ 	.word	0x00000000
        /*0284*/ 	.short	0x010a
        /*0286*/ 	.byte	0x3f
	.zero		1


	//   ....[32]....
        /*0288*/ 	.word	0x00009f30
        /*028c*/ 	.word	0x00000006
        /*0290*/ 	.word	0x00000000
        /*0294*/ 	.short	0x010a
        /*0296*/ 	.byte	0x3f
	.zero		1


	//   ....[33]....
        /*0298*/ 	.word	0x00009fc0
        /*029c*/ 	.word	0x00000009
        /*02a0*/ 	.word	0x00000000
        /*02a4*/ 	.short	0x010a
        /*02a6*/ 	.byte	0x3f
	.zero		1


	//   ....[34]....
        /*02a8*/ 	.word	0x0000a050
        /*02ac*/ 	.word	0x00000006
        /*02b0*/ 	.word	0x00000000
        /*02b4*/ 	.short	0x010a
        /*02b6*/ 	.byte	0x3f
	.zero		1


	//   ....[35]....
        /*02b8*/ 	.word	0x0000a0e0
        /*02bc*/ 	.word	0x00000009
        /*02c0*/ 	.word	0x00000000
        /*02c4*/ 	.short	0x010a
        /*02c6*/ 	.byte	0x3f
	.zero		1


	//   ....[36]....
        /*02c8*/ 	.word	0x0000a170
        /*02cc*/ 	.word	0x00000003
        /*02d0*/ 	.word	0x00000000
        /*02d4*/ 	.short	0x010a
        /*02d6*/ 	.byte	0x3f
	.zero		1


	//   ....[37]....
        /*02d8*/ 	.word	0x0000a1d0
        /*02dc*/ 	.word	0x00000003
        /*02e0*/ 	.word	0x00000000
        /*02e4*/ 	.short	0x010a
        /*02e6*/ 	.byte	0x3f
	.zero		1


	//   ....[38]....
        /*02e8*/ 	.word	0x0000a220
        /*02ec*/ 	.word	0x00000005
        /*02f0*/ 	.word	0x00000000
        /*02f4*/ 	.short	0x010a
        /*02f6*/ 	.byte	0x3f
	.zero		1


	//   ....[39]....
        /*02f8*/ 	.word	0x0000a2f0
        /*02fc*/ 	.word	0x0000000e
        /*0300*/ 	.word	0x00000048
        /*0304*/ 	.short	0x010a
        /*0306*/ 	.byte	0x3f
	.zero		1


	//   ....[40]....
        /*0308*/ 	.word	0x0000a3c0
        /*030c*/ 	.word	0x00000007
        /*0310*/ 	.word	0x00000000
        /*0314*/ 	.short	0x010a
        /*0316*/ 	.byte	0x3f
	.zero		1


	//   ....[41]....
        /*0318*/ 	.word	0x0000a410
        /*031c*/ 	.word	0x00000009
        /*0320*/ 	.word	0x00000000
        /*0324*/ 	.short	0x010a
        /*0326*/ 	.byte	0x3f
	.zero		1


	//   ....[42]....
        /*0328*/ 	.word	0x0000a460
        /*032c*/ 	.word	0x00000006
        /*0330*/ 	.word	0x00000000
        /*0334*/ 	.short	0x010a
        /*0336*/ 	.byte	0x3f
	.zero		1


	//   ....[43]....
        /*0338*/ 	.word	0x0000a4b0
        /*033c*/ 	.word	0x00000009
        /*0340*/ 	.word	0x00000000
        /*0344*/ 	.short	0x010a
        /*0346*/ 	.byte	0x3f
	.zero		1


	//   ....[44]....
        /*0348*/ 	.word	0x0000a500
        /*034c*/ 	.word	0x00000006
        /*0350*/ 	.word	0x00000000
        /*0354*/ 	.short	0x010a
        /*0356*/ 	.byte	0x3f
	.zero		1


	//   ....[45]....
        /*0358*/ 	.word	0x0000a550
        /*035c*/ 	.word	0x00000009
        /*0360*/ 	.word	0x00000000
        /*0364*/ 	.short	0x010a
        /*0366*/ 	.byte	0x3f
	.zero		1


	//   ....[46]....
        /*0368*/ 	.word	0x0000a5a0
        /*036c*/ 	.word	0x00000006
        /*0370*/ 	.word	0x00000000
        /*0374*/ 	.short	0x010a
        /*0376*/ 	.byte	0x3f
	.zero		1


	//   ....[47]....
        /*0378*/ 	.word	0x0000a5f0
        /*037c*/ 	.word	0x00000009
        /*0380*/ 	.word	0x00000000
        /*0384*/ 	.short	0x010a
        /*0386*/ 	.byte	0x3f
	.zero		1


	//----- nvinfo : EIATTR_NUM_MBARRIERS
	.align		4
.L_35:
        /*0388*/ 	.byte	0x03, 0x38
        /*038a*/ 	.short	0x0014


	//----- nvinfo : EIATTR_EXIT_INSTR_OFFSETS
	.align		4
        /*038c*/ 	.byte	0x04, 0x1c
        /*038e*/ 	.short	(.L_37 - .L_36)


	//   ....[0]....
.L_36:
        /*0390*/ 	.word	0x00000a20


	//   ....[1]....
        /*0394*/ 	.word	0x00001240


	//   ....[2]....
        /*0398*/ 	.word	0x00008870


	//   ....[3]....
        /*039c*/ 	.word	0x00008dd0


	//   ....[4]....
        /*03a0*/ 	.word	0x0000a1c0


	//----- nvinfo : EIATTR_MAX_THREADS
	.align		4
.L_37:
        /*03a4*/ 	.byte	0x04, 0x05
        /*03a6*/ 	.short	(.L_39 - .L_38)
.L_38:
        /*03a8*/ 	.word	0x00000180
        /*03ac*/ 	.word	0x00000001
        /*03b0*/ 	.word	0x00000001


	//----- nvinfo : EIATTR_CRS_STACK_SIZE
	.align		4
.L_39:
        /*03b4*/ 	.byte	0x04, 0x1e
        /*03b6*/ 	.short	(.L_41 - .L_40)
.L_40:
        /*03b8*/ 	.word	0x00000000


	//----- nvinfo : EIATTR_CBANK_PARAM_SIZE
	.align		4
.L_41:
        /*03bc*/ 	.byte	0x03, 0x19
        /*03be*/ 	.short	0x0470


	//----- nvinfo : EIATTR_PARAM_CBANK
	.align		4
        /*03c0*/ 	.byte	0x04, 0x0a
        /*03c2*/ 	.short	(.L_43 - .L_42)
	.align		4
.L_42:
        /*03c4*/ 	.word	index@(.nv.constant0._ZN7cutlass13device_kernelINS_4gemm6kernel13GemmUniversalIN4cute5tupleIJiiiiEEENS1_10collective13CollectiveMmaINS1_34MainloopSm90TmaGmmaWarpSpecializedILi9ENS5_IJNS4_1CILi2EEENSA_ILi4EEENSA_ILi1EEEEEENS1_35KernelTmaWarpSpecializedCooperativeEEENS5_IJNSA_ILi128EEENSA_ILi256EEENSA_ILi64EEEEEEaNS5_IJlSD_lEEEaSL_NS4_8TiledMMAINS4_8MMA_AtomIJNS4_4SM904GMMA27MMA_64x256x32_S32S8S8_SS_TNEEEENS4_6LayoutINS5_IJSB_SD_SD_EEENS5_IJSD_NSA_ILi0EEESU_EEEEENS5_IJNS4_10UnderscoreESX_SX_EEEEENS4_23SM90_TMA_LOAD_MULTICASTENS4_14ComposedLayoutINS4_7SwizzleILi2ELi4ELi3EEENS4_18smem_ptr_flag_bitsILi8EEENSS_INS5_IJNSA_ILi8EEESJ_EEENS5_IJSJ_SD_EEEEEEEvNS4_8identityES10_S1A_vS1B_EENS_8epilogue10collective6detail29Sm90TmaWarpSpecializedAdapterINS1E_15DefaultEpilogueIaSL_SL_NS1D_6thread17LinearCombinationIaLi1EiiLNS1I_9ScaleType4KindE0ELNS_15FloatRoundStyleE2EaEENS1_15EpilogueDefaultEEEEEvvEEEEvNT_6ParamsE)
        /*03c8*/ 	.short	0x0210
        /*03ca*/ 	.short	0x0470


	//----- nvinfo : EIATTR_SW_WAR
	.align		4
.L_43:
        /*03cc*/ 	.byte	0x04, 0x36
        /*03ce*/ 	.short	(.L_45 - .L_44)
.L_44:
        /*03d0*/ 	.word	0x00000008
.L_45:


//--------------------- .nv.callgraph             --------------------------
	.section	.nv.callgraph,"",@"SHT_CUDA_CALLGRAPH"
	.align	4
	.sectionentsize	8
	.align		4
        /*0000*/ 	.word	0x00000000
	.align		4
        /*0004*/ 	.word	0xffffffff
	.align		4
        /*0008*/ 	.word	index@(_ZN7cutlass13device_kernelINS_4gemm6kernel13GemmUniversalIN4cute5tupleIJiiiiEEENS1_10collective13CollectiveMmaINS1_34MainloopSm90TmaGmmaWarpSpecializedILi9ENS5_IJNS4_1CILi2EEENSA_ILi4EEENSA_ILi1EEEEEENS1_35KernelTmaWarpSpecializedCooperativeEEENS5_IJNSA_ILi128EEENSA_ILi256EEENSA_ILi64EEEEEEaNS5_IJlSD_lEEEaSL_NS4_8TiledMMAINS4_8MMA_AtomIJNS4_4SM904GMMA27MMA_64x256x32_S32S8S8_SS_TNEEEENS4_6LayoutINS5_IJSB_SD_SD_EEENS5_IJSD_NSA_ILi0EEESU_EEEEENS5_IJNS4_10UnderscoreESX_SX_EEEEENS4_23SM90_TMA_LOAD_MULTICASTENS4_14ComposedLayoutINS4_7SwizzleILi2ELi4ELi3EEENS4_18smem_ptr_flag_bitsILi8EEENSS_INS5_IJNSA_ILi8EEESJ_EEENS5_IJSJ_SD_EEEEEEEvNS4_8identityES10_S1A_vS1B_EENS_8epilogue10collective6detail29Sm90TmaWarpSpecializedAdapterINS1E_15DefaultEpilogueIaSL_SL_NS1D_6thread17LinearCombinationIaLi1EiiLNS1I_9ScaleType4KindE0ELNS_15FloatRoundStyleE2EaEENS1_15EpilogueDefaultEEEEEvvEEEEvNT_6ParamsE)
	.align		4
        /*000c*/ 	.word	index@(__assertfail)
	.align		4
        /*0010*/ 	.word	0x00000000
	.align		4
        /*0014*/ 	.word	0xfffffffe
	.align		4
        /*0018*/ 	.word	0x00000000
	.align		4
        /*001c*/ 	.word	0xfffffffd
	.align		4
        /*0020*/ 	.word	0x00000000
	.align		4
        /*0024*/ 	.word	0xfffffffc


//--------------------- .nv.constant4             --------------------------
	.section	.nv.constant4,"a",@progbits
	.align	8
	.align		8
.nv.constant4:
        /*0000*/ 	.dword	__assertfail
	.align		8
        /*0008*/ 	.dword	__unnamed_1
	.align		8
        /*0010*/ 	.dword	_ZN40_INTERNAL_0e858cfb_4_k_cu_6ebb8061_164794cuda3std3__45__cpo5beginE
	.align		8
        /*0018*/ 	.dword	_ZN40_INTERNAL_0e858cfb_4_k_cu_6ebb8061_164794cuda3std3__45__cpo3endE
	.align		8
        /*0020*/ 	.dword	_ZN40_INTERNAL_0e858cfb_4_k_cu_6ebb8061_164794cuda3std3__45__cpo6cbeginE
	.align		8
        /*0028*/ 	.dword	_ZN40_INTERNAL_0e858cfb_4_k_cu_6ebb8061_164794cuda3std3__45__cpo4cendE
	.align		8
        /*0030*/ 	.dword	_ZN40_INTERNAL_0e858cfb_4_k_cu_6ebb8061_164794cuda3std3__442_GLOBAL__N__0e858cfb_4_k_cu_6ebb8061_164796ignoreE
	.align		8
        /*0038*/ 	.dword	_ZN40_INTERNAL_0e858cfb_4_k_cu_6ebb8061_164794cuda3std3__419piecewise_constructE
	.align		8
        /*0040*/ 	.dword	_ZN40_INTERNAL_0e858cfb_4_k_cu_6ebb8061_164794cuda3std3__48in_placeE
	.align		8
        /*0048*/ 	.dword	_ZN40_INTERNAL_0e858cfb_4_k_cu_6ebb8061_164794cuda3std6ranges3__45__cpo4swapE
	.align		8
        /*0050*/ 	.dword	_ZN40_INTERNAL_0e858cfb_4_k_cu_6ebb8061_164794cuda3std6ranges3__45__cpo9iter_moveE
	.align		8
        /*0058*/ 	.dword	_ZN40_INTERNAL_0e858cfb_4_k_cu_6ebb8061_164794cute7productE
	.align		8
        /*0060*/ 	.dword	_ZN40_INTERNAL_0e858cfb_4_k_cu_6ebb8061_164794cute1_E
	.align		8
        /*0068*/ 	.dword	$str$22
	.align		8
        /*0070*/ 	.dword	$str$23


//--------------------- .text._ZN7cutlass13device_kernelINS_4gemm6kernel13GemmUniversalIN4cute5tupleIJiiiiEEENS1_10collective13CollectiveMmaINS1_34MainloopSm90TmaGmmaWarpSpecializedILi9ENS5_IJNS4_1CILi2EEENSA_ILi4EEENSA_ILi1EEEEEENS1_35KernelTmaWarpSpecializedCooperativeEEENS5_IJNSA_ILi128EEENSA_ILi256EEENSA_ILi64EEEEEEaNS5_IJlSD_lEEEaSL_NS4_8TiledMMAINS4_8MMA_AtomIJNS4_4SM904GMMA27MMA_64x256x32_S32S8S8_SS_TNEEEENS4_6LayoutINS5_IJSB_SD_SD_EEENS5_IJSD_NSA_ILi0EEESU_EEEEENS5_IJNS4_10UnderscoreESX_SX_EEEEENS4_23SM90_TMA_LOAD_MULTICASTENS4_14ComposedLayoutINS4_7SwizzleILi2ELi4ELi3EEENS4_18smem_ptr_flag_bitsILi8EEENSS_INS5_IJNSA_ILi8EEESJ_EEENS5_IJSJ_SD_EEEEEEEvNS4_8identityES10_S1A_vS1B_EENS_8epilogue10collective6detail29Sm90TmaWarpSpecializedAdapterINS1E_15DefaultEpilogueIaSL_SL_NS1D_6thread17LinearCombinationIaLi1EiiLNS1I_9ScaleType4KindE0ELNS_15FloatRoundStyleE2EaEENS1_15EpilogueDefaultEEEEEvvEEEEvNT_6ParamsE --------------------------
	.section	.text._ZN7cutlass13device_kernelINS_4gemm6kernel13GemmUniversalIN4cute5tupleIJiiiiEEENS1_10collective13CollectiveMmaINS1_34MainloopSm90TmaGmmaWarpSpecializedILi9ENS5_IJNS4_1CILi2EEENSA_ILi4EEENSA_ILi1EEEEEENS1_35KernelTmaWarpSpecializedCooperativeEEENS5_IJNSA_ILi128EEENSA_ILi256EEENSA_ILi64EEEEEEaNS5_IJlSD_lEEEaSL_NS4_8TiledMMAINS4_8MMA_AtomIJNS4_4SM904GMMA27MMA_64x256x32_S32S8S8_SS_TNEEEENS4_6LayoutINS5_IJSB_SD_SD_EEENS5_IJSD_NSA_ILi0EEESU_EEEEENS5_IJNS4_10UnderscoreESX_SX_EEEEENS4_23SM90_TMA_LOAD_MULTICASTENS4_14ComposedLayoutINS4_7SwizzleILi2ELi4ELi3EEENS4_18smem_ptr_flag_bitsILi8EEENSS_INS5_IJNSA_ILi8EEESJ_EEENS5_IJSJ_SD_EEEEEEEvNS4_8identityES10_S1A_vS1B_EENS_8epilogue10collective6detail29Sm90TmaWarpSpecializedAdapterINS1E_15DefaultEpilogueIaSL_SL_NS1D_6thread17LinearCombinationIaLi1EiiLNS1I_9ScaleType4KindE0ELNS_15FloatRoundStyleE2EaEENS1_15EpilogueDefaultEEEEEvvEEEEvNT_6ParamsE,"ax",@progbits
	.align	128
.text._ZN7cutlass13device_kernelINS_4gemm6kernel13GemmUniversalIN4cute5tupleIJiiiiEEENS1_10collective13CollectiveMmaINS1_34MainloopSm90TmaGmmaWarpSpecializedILi9ENS5_IJNS4_1CILi2EEENSA_ILi4EEENSA_ILi1EEEEEENS1_35KernelTmaWarpSpecializedCooperativeEEENS5_IJNSA_ILi128EEENSA_ILi256EEENSA_ILi64EEEEEEaNS5_IJlSD_lEEEaSL_NS4_8TiledMMAINS4_8MMA_AtomIJNS4_4SM904GMMA27MMA_64x256x32_S32S8S8_SS_TNEEEENS4_6LayoutINS5_IJSB_SD_SD_EEENS5_IJSD_NSA_ILi0EEESU_EEEEENS5_IJNS4_10UnderscoreESX_SX_EEEEENS4_23SM90_TMA_LOAD_MULTICASTENS4_14ComposedLayoutINS4_7SwizzleILi2ELi4ELi3EEENS4_18smem_ptr_flag_bitsILi8EEENSS_INS5_IJNSA_ILi8EEESJ_EEENS5_IJSJ_SD_EEEEEEEvNS4_8identityES10_S1A_vS1B_EENS_8epilogue10collective6detail29Sm90TmaWarpSpecializedAdapterINS1E_15DefaultEpilogueIaSL_SL_NS1D_6thread17LinearCombinationIaLi1EiiLNS1I_9ScaleType4KindE0ELNS_15FloatRoundStyleE2EaEENS1_15EpilogueDefaultEEEEEvvEEEEvNT_6ParamsE:
        .type           _ZN7cutlass13device_kernelINS_4gemm6kernel13GemmUniversalIN4cute5tupleIJiiiiEEENS1_10collective13CollectiveMmaINS1_34MainloopSm90TmaGmmaWarpSpecializedILi9ENS5_IJNS4_1CILi2EEENSA_ILi4EEENSA_ILi1EEEEEENS1_35KernelTmaWarpSpecializedCooperativeEEENS5_IJNSA_ILi128EEENSA_ILi256EEENSA_ILi64EEEEEEaNS5_IJlSD_lEEEaSL_NS4_8TiledMMAINS4_8MMA_AtomIJNS4_4SM904GMMA27MMA_64x256x32_S32S8S8_SS_TNEEEENS4_6LayoutINS5_IJSB_SD_SD_EEENS5_IJSD_NSA_ILi0EEESU_EEEEENS5_IJNS4_10UnderscoreESX_SX_EEEEENS4_23SM90_TMA_LOAD_MULTICASTENS4_14ComposedLayoutINS4_7SwizzleILi2ELi4ELi3EEENS4_18smem_ptr_flag_bitsILi8EEENSS_INS5_IJNSA_ILi8EEESJ_EEENS5_IJSJ_SD_EEEEEEEvNS4_8identityES10_S1A_vS1B_EENS_8epilogue10collective6detail29Sm90TmaWarpSpecializedAdapterINS1E_15DefaultEpilogueIaSL_SL_NS1D_6thread17LinearCombinationIaLi1EiiLNS1I_9ScaleType4KindE0ELNS_15FloatRoundStyleE2EaEENS1_15EpilogueDefaultEEEEEvvEEEEvNT_6ParamsE,@function
        .size           _ZN7cutlass13device_kernelINS_4gemm6kernel13GemmUniversalIN4cute5tupleIJiiiiEEENS1_10collective13CollectiveMmaINS1_34MainloopSm90TmaGmmaWarpSpecializedILi9ENS5_IJNS4_1CILi2EEENSA_ILi4EEENSA_ILi1EEEEEENS1_35KernelTmaWarpSpecializedCooperativeEEENS5_IJNSA_ILi128EEENSA_ILi256EEENSA_ILi64EEEEEEaNS5_IJlSD_lEEEaSL_NS4_8TiledMMAINS4_8MMA_AtomIJNS4_4SM904GMMA27MMA_64x256x32_S32S8S8_SS_TNEEEENS4_6LayoutINS5_IJSB_SD_SD_EEENS5_IJSD_NSA_ILi0EEESU_EEEEENS5_IJNS4_10UnderscoreESX_SX_EEEEENS4_23SM90_TMA_LOAD_MULTICASTENS4_14ComposedLayoutINS4_7SwizzleILi2ELi4ELi3EEENS4_18smem_ptr_flag_bitsILi8EEENSS_INS5_IJNSA_ILi8EEESJ_EEENS5_IJSJ_SD_EEEEEEEvNS4_8identityES10_S1A_vS1B_EENS_8epilogue10collective6detail29Sm90TmaWarpSpecializedAdapterINS1E_15DefaultEpilogueIaSL_SL_NS1D_6thread17LinearCombinationIaLi1EiiLNS1I_9ScaleType4KindE0ELNS_15FloatRoundStyleE2EaEENS1_15EpilogueDefaultEEEEEvvEEEEvNT_6ParamsE,(.L_x_342 - _ZN7cutlass13device_kernelINS_4gemm6kernel13GemmUniversalIN4cute5tupleIJiiiiEEENS1_10collective13CollectiveMmaINS1_34MainloopSm90TmaGmmaWarpSpecializedILi9ENS5_IJNS4_1CILi2EEENSA_ILi4EEENSA_ILi1EEEEEENS1_35KernelTmaWarpSpecializedCooperativeEEENS5_IJNSA_ILi128EEENSA_ILi256EEENSA_ILi64EEEEEEaNS5_IJlSD_lEEEaSL_NS4_8TiledMMAINS4_8MMA_AtomIJNS4_4SM904GMMA27MMA_64x256x32_S32S8S8_SS_TNEEEENS4_6LayoutINS5_IJSB_SD_SD_EEENS5_IJSD_NSA_ILi0EEESU_EEEEENS5_IJNS4_10UnderscoreESX_SX_EEEEENS4_23SM90_TMA_LOAD_MULTICASTENS4_14ComposedLayoutINS4_7SwizzleILi2ELi4ELi3EEENS4_18smem_ptr_flag_bitsILi8EEENSS_INS5_IJNSA_ILi8EEESJ_EEENS5_IJSJ_SD_EEEEEEEvNS4_8identityES10_S1A_vS1B_EENS_8epilogue10collective6detail29Sm90TmaWarpSpecializedAdapterINS1E_15DefaultEpilogueIaSL_SL_NS1D_6thread17LinearCombinationIaLi1EiiLNS1I_9ScaleType4KindE0ELNS_15FloatRoundStyleE2EaEENS1_15EpilogueDefaultEEEEEvvEEEEvNT_6ParamsE)
        .other          _ZN7cutlass13device_kernelINS_4gemm6kernel13GemmUniversalIN4cute5tupleIJiiiiEEENS1_10collective13CollectiveMmaINS1_34MainloopSm90TmaGmmaWarpSpecializedILi9ENS5_IJNS4_1CILi2EEENSA_ILi4EEENSA_ILi1EEEEEENS1_35KernelTmaWarpSpecializedCooperativeEEENS5_IJNSA_ILi128EEENSA_ILi256EEENSA_ILi64EEEEEEaNS5_IJlSD_lEEEaSL_NS4_8TiledMMAINS4_8MMA_AtomIJNS4_4SM904GMMA27MMA_64x256x32_S32S8S8_SS_TNEEEENS4_6LayoutINS5_IJSB_SD_SD_EEENS5_IJSD_NSA_ILi0EEESU_EEEEENS5_IJNS4_10UnderscoreESX_SX_EEEEENS4_23SM90_TMA_LOAD_MULTICASTENS4_14ComposedLayoutINS4_7SwizzleILi2ELi4ELi3EEENS4_18smem_ptr_flag_bitsILi8EEENSS_INS5_IJNSA_ILi8EEESJ_EEENS5_IJSJ_SD_EEEEEEEvNS4_8identityES10_S1A_vS1B_EENS_8epilogue10collective6detail29Sm90TmaWarpSpecializedAdapterINS1E_15DefaultEpilogueIaSL_SL_NS1D_6thread17LinearCombinationIaLi1EiiLNS1I_9ScaleType4KindE0ELNS_15FloatRoundStyleE2EaEENS1_15EpilogueDefaultEEEEEvvEEEEvNT_6ParamsE,@"STO_CUDA_ENTRY STV_DEFAULT"
_ZN7cutlass13device_kernelINS_4gemm6kernel13GemmUniversalIN4cute5tupleIJiiiiEEENS1_10collective13CollectiveMmaINS1_34MainloopSm90TmaGmmaWarpSpecializedILi9ENS5_IJNS4_1CILi2EEENSA_ILi4EEENSA_ILi1EEEEEENS1_35KernelTmaWarpSpecializedCooperativeEEENS5_IJNSA_ILi128EEENSA_ILi256EEENSA_ILi64EEEEEEaNS5_IJlSD_lEEEaSL_NS4_8TiledMMAINS4_8MMA_AtomIJNS4_4SM904GMMA27MMA_64x256x32_S32S8S8_SS_TNEEEENS4_6LayoutINS5_IJSB_SD_SD_EEENS5_IJSD_NSA_ILi0EEESU_EEEEENS5_IJNS4_10UnderscoreESX_SX_EEEEENS4_23SM90_TMA_LOAD_MULTICASTENS4_14ComposedLayoutINS4_7SwizzleILi2ELi4ELi3EEENS4_18smem_ptr_flag_bitsILi8EEENSS_INS5_IJNSA_ILi8EEESJ_EEENS5_IJSJ_SD_EEEEEEEvNS4_8identityES10_S1A_vS1B_EENS_8epilogue10collective6detail29Sm90TmaWarpSpecializedAdapterINS1E_15DefaultEpilogueIaSL_SL_NS1D_6thread17LinearCombinationIaLi1EiiLNS1I_9ScaleType4KindE0ELNS_15FloatRoundStyleE2EaEENS1_15EpilogueDefaultEEEEEvvEEEEvNT_6ParamsE:
[----:B------:R-:W0:Y:S01]  /*0000*/  LDC R1, c[0x0][0x28] ;  /* 0x00000a00ff017b82 */ /* 0x000e220000000800 */
[----:B------:R-:W1:Y:S01]  /*0010*/  S2R R18, SR_TID.X ;  /* 0x0000000000127919 */ /* 0x000e620000002100 */
[----:B------:R-:W-:Y:S01]  /*0020*/  ELECT P0, URZ, PT ;  /* 0x00000000003f782f */ /* 0x000fe20003800000 */
[----:B------:R-:W-:Y:S01]  /*0030*/  BSSY B0, `(.L_x_0) ;  /* 0x000000f000007945 */ /* 0x000fe20003800000 */
[--C-:B-1----:R-:W-:Y:S02]  /*0040*/  SHF.R.U32.HI R0, RZ, 0x5, R18.reuse ;  /* 0x00000005ff007819 */ /* 0x102fe40000011612 */
[----:B------:R-:W-:-:S03]  /*0050*/  SHF.R.U32.HI R3, RZ, 0x7, R18 ;  /* 0x00000007ff037819 */ /* 0x000fc60000011612 */
[----:B------:R-:W1:Y:S04]  /*0060*/  SHFL.IDX PT, R2, R0, RZ, 0x1f ;  /* 0x00001fff00027589 */ /* 0x000e6800000e0000 */
[----:B------:R2:W3:Y:S01]  /*0070*/  SHFL.IDX PT, R5, R3, RZ, 0x1f ;  /* 0x00001fff03057589 */ /* 0x0004e200000e0000 */
[----:B-1----:R-:W-:-:S13]  /*0080*/  ISETP.NE.OR P0, PT, R2, RZ, !P0 ;  /* 0x000000ff0200720c */ /* 0x002fda0004705670 */
[----:B0-23--:R-:W-:Y:S05]  /*0090*/  @P0 BRA `(.L_x_1) ;  /* 0x0000000000200947 */ /* 0x00dfea0003800000 */
[----:B------:R-:W-:Y:S02]  /*00a0*/  ULDC.64 UR4, c[0x0][0x198] ;  /* 0x0000660000047ab9 */ /* 0x000fe40000000a00 */
[----:B------:R-:W-:Y:S02]  /*00b0*/  UIADD3 UR6, UP0, UR4, 0xf0, URZ ;  /* 0x000000f004067890 */ /* 0x000fe4000ff1e03f */
[----:B------:R-:W-:Y:S02]  /*00c0*/  UIADD3 UR4, UP1, UR4, 0x1f0, URZ ;  /* 0x000001f004047890 */ /* 0x000fe4000ff3e03f */
[----:B------:R-:W-:Y:S02]  /*00d0*/  UIADD3.X UR7, URZ, UR5, URZ, UP0, !UPT ;  /* 0x000000053f077290 */ /* 0x000fe400087fe43f */
[----:B------:R-:W-:-:S07]  /*00e0*/  UIADD3.X UR5, URZ, UR5, URZ, UP1, !UPT ;  /* 0x000000053f057290 */ /* 0x000fce0008ffe43f */
[----:B------:R0:W-:Y:S02]  /*00f0*/  UTMACCTL.PF [UR6] ;  /* 0x00000000060079b9 */ /* 0x0001e40008040000 */
[----:B------:R0:W-:Y:S02]  /*0100*/  UTMACCTL.PF [UR4] ;  /* 0x00000000040079b9 */ /* 0x0001e40008040000 */
[----:B0-----:R-:W-:Y:S01]  /*0110*/  NOP ;  /* 0x0000000000007918 */ /* 0x001fe20000000000 */
.L_x_1:
[----:B------:R-:W-:Y:S05]  /*0120*/  BSYNC B0 ;  /* 0x0000000000007941 */ /* 0x000fea0003800000 */
.L_x_0:
[----:B------:R-:W0:Y:S02]  /*0130*/  SHFL.IDX PT, R3, R0, RZ, 0x1f ;  /* 0x00001fff00037589 */ /* 0x000e2400000e0000 */
[----:B0-----:R-:W-:-:S13]  /*0140*/  ISETP.NE.AND P0, PT, R3, RZ, PT ;  /* 0x000000ff0300720c */ /* 0x001fda0003f05270 */
[----:B------:R-:W-:Y:S05]  /*0150*/  @P0 BRA `(.L_x_2) ;  /* 0x00000000008c0947 */ /* 0x000fea0003800000 */
[----:B------:R-:W-:Y:S01]  /*0160*/  ELECT P0, URZ, PT ;  /* 0x00000000003f782f */ /* 0x000fe20003800000 */
[----:B------:R-:W-:-:S12]  /*0170*/  BSSY B0, `(.L_x_2) ;  /* 0x0000021000007945 */ /* 0x000fd80003800000 */
[----:B------:R-:W-:Y:S05]  /*0180*/  @!P0 BRA `(.L_x_3) ;  /* 0x00000000007c8947 */ /* 0x000fea0003800000 */
[----:B------:R-:W0:Y:S01]  /*0190*/  S2UR UR8, SR_CgaCtaId ;  /* 0x00000000000879c3 */ /* 0x000e220000008800 */
[----:B------:R-:W-:Y:S01]  /*01a0*/  UMOV UR4, 0x400 ;  /* 0x0000040000047882 */ /* 0x000fe20000000000 */
[----:B------:R-:W-:Y:S01]  /*01b0*/  UMOV UR5, 0x1 ;  /* 0x0000000100057882 */ /* 0x000fe20000000000 */
[----:B------:R-:W-:Y:S02]  /*01c0*/  UMOV UR6, 0xa ;  /* 0x0000000a00067882 */ /* 0x000fe40000000000 */
[----:B------:R-:W-:-:S04]  /*01d0*/  UIADD3 UR6, -UR6, 0x100000, URZ ;  /* 0x0010000006067890 */ /* 0x000fc8000fffe13f */
[----:B------:R-:W-:Y:S02]  /*01e0*/  USHF.L.U32 UR7, UR6, 0xb, URZ ;  /* 0x0000000b06077899 */ /* 0x000fe4000800063f */
[----:B------:R-:W-:Y:S02]  /*01f0*/  USHF.L.U32 UR6, UR6, 0x1, URZ ;  /* 0x0000000106067899 */ /* 0x000fe4000800063f */
[----:B0-----:R-:W-:Y:S02]  /*0200*/  ULEA UR8, UR8, UR4, 0x18 ;  /* 0x0000000408087291 */ /* 0x001fe4000f8ec03f */
[----:B------:R-:W-:-:S04]  /*0210*/  UIADD3 UR4, -UR5, 0x100000, URZ ;  /* 0x0010000005047890 */ /* 0x000fc8000fffe13f */
[----:B------:R-:W-:Y:S02]  /*0220*/  USHF.L.U32 UR5, UR4, 0xb, URZ ;  /* 0x0000000b04057899 */ /* 0x000fe4000800063f */
[----:B------:R-:W-:Y:S01]  /*0230*/  USHF.L.U32 UR4, UR4, 0x1, URZ ;  /* 0x0000000104047899 */ /* 0x000fe2000800063f */
[----:B------:R-:W0:Y:S11]  /*0240*/  FENCE.VIEW.ASYNC.S ;  /* 0x00000000000073c6 */ /* 0x000e360000000000 */
[----:B0-----:R0:W1:Y:S01]  /*0250*/  SYNCS.EXCH.64 URZ, [UR8], UR4 ;  /* 0x00000004083f75b2 */ /* 0x0010620008000100 */
[----:B------:R0:W2:Y:S01]  /*0260*/  SYNCS.EXCH.64 URZ, [UR8+0x48], UR6 ;  /* 0x00004806083f75b2 */ /* 0x0000a20008000100 */
[----:B------:R0:W3:Y:S01]  /*0270*/  SYNCS.EXCH.64 URZ, [UR8+0x8], UR4 ;  /* 0x00000804083f75b2 */ /* 0x0000e20008000100 */
[----:B------:R0:W4:Y:S01]  /*0280*/  SYNCS.EXCH.64 URZ, [UR8+0x50], UR6 ;  /* 0x00005006083f75b2 */ /* 0x0001220008000100 */
[----:B------:R0:W0:Y:S01]  /*0290*/  SYNCS.EXCH.64 URZ, [UR8+0x10], UR4 ;  /* 0x00001004083f75b2 */ /* 0x0000220008000100 */
        /* <DEDUP_REMOVED lines=13> */
[----:B------:R-:W-:Y:S01]  /*0370*/  NOP ;  /* 0x0000000000007918 */ /* 0x000fe20000000000 */
.L_x_3:
[----:B0-----:R-:W-:Y:S05]  /*0380*/  BSYNC B0 ;  /* 0x0000000000007941 */ /* 0x001fea0003800000 */
.L_x_2:
[----:B------:R-:W-:Y:S01]  /*0390*/  SHF.R.S32.HI R7, RZ, 0x1f, R18 ;  /* 0x0000001fff077819 */ /* 0x000fe20000011412 */
[----:B------:R-:W0:Y:S01]  /*03a0*/  SHFL.IDX PT, R0, R0, RZ, 0x1f ;  /* 0x00001fff00007589 */ /* 0x000e2200000e0000 */
[----:B------:R-:W5:Y:S01]  /*03b0*/  S2UR UR8, SR_CTAID.X ;  /* 0x00000000000879c3 */ /* 0x000f620000002500 */
[----:B------:R-:W-:Y:S02]  /*03c0*/  ELECT P0, URZ, PT ;  /* 0x00000000003f782f */ /* 0x000fe40003800000 */
[----:B------:R-:W-:Y:S01]  /*03d0*/  LEA.HI R7, R7, R18, RZ, 0x7 ;  /* 0x0000001207077211 */ /* 0x000fe200078f38ff */
[----:B------:R-:W1:Y:S01]  /*03e0*/  S2R R4, SR_CTAID.Y ;  /* 0x0000000000047919 */ /* 0x000e620000002600 */
[----:B------:R-:W-:Y:S01]  /*03f0*/  SHF.R.S32.HI R8, RZ, 0x1f, R3 ;  /* 0x0000001fff087819 */ /* 0x000fe20000011403 */
[----:B------:R-:W-:Y:S01]  /*0400*/  ULDC UR4, c[0x0][0x150] ;  /* 0x0000540000047ab9 */ /* 0x000fe20000000800 */
[----:B------:R-:W-:Y:S01]  /*0410*/  LOP3.LUT R7, R7, 0xffffff80, RZ, 0xc0, !PT ;  /* 0xffffff8007077812 */ /* 0x000fe200078ec0ff */
[----:B------:R-:W-:Y:S01]  /*0420*/  NOP ;  /* 0x0000000000007918 */ /* 0x000fe20000000000 */
[----:B------:R-:W-:Y:S01]  /*0430*/  LEA.HI R8, R8, R3, RZ, 0x2 ;  /* 0x0000000308087211 */ /* 0x000fe200078f10ff */
[----:B------:R-:W2:Y:S01]  /*0440*/  LDC R10, c[0x0][0x144] ;  /* 0x00005100ff0a7b82 */ /* 0x000ea20000000800 */
[----:B------:R-:W-:Y:S01]  /*0450*/  NOP ;  /* 0x0000000000007918 */ /* 0x000fe20000000000 */
[----:B------:R-:W-:Y:S01]  /*0460*/  IMAD.IADD R6, R18, 0x1, -R7 ;  /* 0x0000000112067824 */ /* 0x000fe200078e0a07 */
[----:B------:R-:W-:Y:S01]  /*0470*/  LOP3.LUT R8, R8, 0x3ffffffc, RZ, 0xc0, !PT ;  /* 0x3ffffffc08087812 */ /* 0x000fe200078ec0ff */
[----:B------:R-:W-:Y:S01]  /*0480*/  IMAD.MOV.U32 R23, RZ, RZ, 0x1 ;  /* 0x00000001ff177424 */ /* 0x000fe200078e00ff */
[----:B------:R-:W-:-:S02]  /*0490*/  ISETP.NE.AND P3, PT, R5, RZ, PT ;  /* 0x000000ff0500720c */ /* 0x000fc40003f65270 */
[----:B------:R-:W-:Y:S01]  /*04a0*/  SHF.R.S32.HI R7, RZ, 0x1f, R6 ;  /* 0x0000001fff077819 */ /* 0x000fe20000011406 */
[----:B------:R-:W-:Y:S01]  /*04b0*/  IMAD.IADD R8, R3, 0x1, -R8 ;  /* 0x0000000103087824 */ /* 0x000fe200078e0a08 */
[----:B------:R-:W3:Y:S02]  /*04c0*/  LDC R13, c[0x0][0x140] ;  /* 0x00005000ff0d7b82 */ /* 0x000ee40000000800 */
[----:B------:R-:W-:Y:S02]  /*04d0*/  LEA.HI R7, R7, R6, RZ, 0x3 ;  /* 0x0000000607077211 */ /* 0x000fe400078f18ff */
[----:B0-----:R-:W-:Y:S02]  /*04e0*/  ISETP.NE.OR P0, PT, R0, RZ, !P0 ;  /* 0x000000ff0000720c */ /* 0x001fe40004705670 */
[--C-:B------:R-:W-:Y:S02]  /*04f0*/  SHF.R.S32.HI R0, RZ, 0x3, R7.reuse ;  /* 0x00000003ff007819 */ /* 0x100fe40000011407 */
[----:B------:R-:W-:-:S02]  /*0500*/  SHF.R.S32.HI R7, RZ, 0x1f, R7 ;  /* 0x0000001fff077819 */ /* 0x000fc40000011407 */
[----:B-----5:R-:W-:Y:S02]  /*0510*/  I2FP.F32.U32 R9, UR8 ;  /* 0x0000000800097c45 */ /* 0x020fe40008201000 */
[----:B------:R-:W-:-:S03]  /*0520*/  LEA.HI R7, R7, R0, RZ, 0x2 ;  /* 0x0000000007077211 */ /* 0x000fc600078f10ff */
[----:B------:R-:W-:Y:S01]  /*0530*/  FMUL R9, R9, UR4 ;  /* 0x0000000409097c20 */ /* 0x000fe20008400000 */
[----:B------:R-:W-:Y:S01]  /*0540*/  LOP3.LUT R7, R7, 0xfffffffc, RZ, 0xc0, !PT ;  /* 0xfffffffc07077812 */ /* 0x000fe200078ec0ff */
[----:B------:R-:W-:Y:S01]  /*0550*/  VOTEU.ALL UP0, P0 ;  /* 0x00000000003f7886 */ /* 0x000fe20000000000 */
[----:B-1----:R-:W-:Y:S01]  /*0560*/  I2FP.F32.U32 R3, R4 ;  /* 0x0000000400037245 */ /* 0x002fe20000201000 */
[----:B------:R-:W-:Y:S01]  /*0570*/  ULDC UR4, c[0x0][0x154] ;  /* 0x0000550000047ab9 */ /* 0x000fe20000000800 */
[----:B------:R-:W-:Y:S01]  /*0580*/  VOTEU.ALL UP1, P0 ;  /* 0x00000000003f7886 */ /* 0x000fe20000020000 */
[----:B------:R-:W0:Y:S01]  /*0590*/  F2I.U32.TRUNC.NTZ R9, R9 ;  /* 0x0000000900097305 */ /* 0x000e22000020f000 */
[----:B------:R-:W-:Y:S01]  /*05a0*/  IMAD.IADD R7, R0, 0x1, -R7 ;  /* 0x0000000100077824 */ /* 0x000fe200078e0a07 */
[----:B------:R-:W1:Y:S01]  /*05b0*/  @!UP0 S2UR UR7, SR_CgaCtaId ;  /* 0x00000000000789c3 */ /* 0x000e620000008800 */
[----:B------:R-:W-:Y:S01]  /*05c0*/  FMUL R12, R3, UR4 ;  /* 0x00000004030c7c20 */ /* 0x000fe20008400000 */
[----:B------:R-:W-:Y:S01]  /*05d0*/  UMOV UR4, 0x20 ;  /* 0x0000002000047882 */ /* 0x000fe20000000000 */
[----:B------:R-:W-:Y:S01]  /*05e0*/  IMAD R8, R8, 0x4, R7 ;  /* 0x0000000408087824 */ /* 0x000fe200078e0207 */
[----:B------:R-:W-:Y:S01]  /*05f0*/  @!UP0 UMOV UR6, 0x400 ;  /* 0x0000040000068882 */ /* 0x000fe20000000000 */
[----:B------:R-:W-:-:S04]  /*0600*/  @!UP0 UIADD3 UR4, -UR4, 0x100000, URZ ;  /* 0x0010000004048890 */ /* 0x000fc8000fffe13f */
[----:B------:R-:W-:Y:S02]  /*0610*/  @!UP0 USHF.L.U32 UR5, UR4, 0xb, URZ ;  /* 0x0000000b04058899 */ /* 0x000fe4000800063f */
[----:B------:R-:W-:Y:S01]  /*0620*/  @!UP0 USHF.L.U32 UR4, UR4, 0x1, URZ ;  /* 0x0000000104048899 */ /* 0x000fe2000800063f */
[----:B---3--:R-:W-:Y:S01]  /*0630*/  ISETP.EQ.U32.AND P2, PT, R13, 0x1, PT ;  /* 0x000000010d00780c */ /* 0x008fe20003f42070 */
[----:B------:R-:W3:Y:S01]  /*0640*/  F2I.U32.TRUNC.NTZ R12, R12 ;  /* 0x0000000c000c7305 */ /* 0x000ee2000020f000 */
[----:B------:R-:W-:Y:S01]  /*0650*/  LEA.HI R0, R8, R8, RZ, 0x1 ;  /* 0x0000000808007211 */ /* 0x000fe200078f08ff */
[----:B------:R-:W5:Y:S03]  /*0660*/  LDC R7, c[0x0][0x148] ;  /* 0x00005200ff077b82 */ /* 0x000f660000000800 */
[----:B------:R-:W-:Y:S01]  /*0670*/  LOP3.LUT R11, R0, 0xfffffffe, RZ, 0xc0, !PT ;  /* 0xfffffffe000b7812 */ /* 0x000fe200078ec0ff */
[----:B0-----:R-:W-:Y:S01]  /*0680*/  IMAD.MOV R15, RZ, RZ, -R9 ;  /* 0x000000ffff0f7224 */ /* 0x001fe200078e0a09 */
[----:B------:R-:W-:-:S03]  /*0690*/  SHF.R.S32.HI R9, RZ, 0x1f, R2 ;  /* 0x0000001fff097819 */ /* 0x000fc60000011402 */
[----:B--2---:R-:W-:Y:S01]  /*06a0*/  IMAD R3, R10, R15, UR8 ;  /* 0x000000080a037e24 */ /* 0x004fe2000f8e020f */
[----:B------:R-:W-:Y:S01]  /*06b0*/  LEA.HI R9, R9, R2, RZ, 0x2 ;  /* 0x0000000209097211 */ /* 0x000fe200078f10ff */
[C---:B------:R-:W-:Y:S02]  /*06c0*/  IMAD.IADD R0, R8.reuse, 0x1, -R11 ;  /* 0x0000000108007824 */ /* 0x040fe400078e0a0b */
[----:B------:R-:W-:Y:S01]  /*06d0*/  IMAD.SHL.U32 R11, R8, 0x4, RZ ;  /* 0x00000004080b7824 */ /* 0x000fe200078e00ff */
[----:B------:R-:W-:Y:S01]  /*06e0*/  LOP3.LUT R9, R9, 0xfffffffc, RZ, 0xc0, !PT ;  /* 0xfffffffc09097812 */ /* 0x000fe200078ec0ff */
[----:B---3--:R-:W-:Y:S01]  /*06f0*/  IMAD.MOV R21, RZ, RZ, -R12 ;  /* 0x000000ffff157224 */ /* 0x008fe200078e0a0c */
[----:B------:R-:W-:Y:S01]  /*0700*/  ISETP.NE.AND P4, PT, R0, R3, PT ;  /* 0x000000030000720c */ /* 0x000fe20003f85270 */
[----:B-1----:R-:W-:Y:S01]  /*0710*/  @!UP0 ULEA UR6, UR7, UR6, 0x18 ;  /* 0x0000000607068291 */ /* 0x002fe2000f8ec03f */
[----:B------:R-:W-:Y:S01]  /*0720*/  LOP3.LUT R152, R8, 0xc, R11, 0x78, !PT ;  /* 0x0000000c08987812 */ /* 0x000fe200078e780b */
[----:B------:R-:W-:Y:S01]  /*0730*/  IMAD.IADD R0, R2, 0x1, -R9 ;  /* 0x0000000102007824 */ /* 0x000fe200078e0a09 */
[----:B------:R-:W-:Y:S01]  /*0740*/  VOTEU.ALL UP0, P0 ;  /* 0x00000000003f7886 */ /* 0x000fe20000000000 */
[----:B------:R-:W-:Y:S01]  /*0750*/  LOP3.LUT P0, RZ, R6, 0x7, RZ, 0xc0, !PT ;  /* 0x0000000706ff7812 */ /* 0x000fe2000780c0ff */
[----:B------:R-:W-:-:S02]  /*0760*/  VIADD R6, R5, 0xffffffff ;  /* 0xffffffff05067836 */ /* 0x000fc40000000000 */
[----:B------:R-:W-:Y:S01]  /*0770*/  ISETP.NE.AND P1, PT, R0, 0x3, PT ;  /* 0x000000030000780c */ /* 0x000fe20003f25270 */
[----:B-----5:R-:W-:Y:S01]  /*0780*/  IMAD R9, R7, R21, R4 ;  /* 0x0000001507097224 */ /* 0x020fe200078e0204 */
[----:B------:R-:W-:Y:S02]  /*0790*/  ISETP.LT.U32.AND P0, PT, R152, 0x8, !P0 ;  /* 0x000000089800780c */ /* 0x000fe40004701070 */
[----:B------:R-:W-:Y:S01]  /*07a0*/  ISETP.EQ.OR P1, PT, R0, RZ, !P1 ;  /* 0x000000ff0000720c */ /* 0x000fe20004f22670 */
[----:B------:R-:W0:Y:S02]  /*07b0*/  FENCE.VIEW.ASYNC.S ;  /* 0x00000000000073c6 */ /* 0x000e240000000000 */
[----:B0-----:R0:W1:Y:S01]  /*07c0*/  @!UP0 SYNCS.EXCH.64 URZ, [UR6+0xa0], UR4 ;  /* 0x0000a004063f85b2 */ /* 0x0010620008000100 */
[----:B------:R-:W-:Y:S02]  /*07d0*/  @P4 LEA.HI R2, R152, R152, RZ, 0x1 ;  /* 0x0000009898024211 */ /* 0x000fe400078f08ff */
[----:B------:R-:W-:-:S02]  /*07e0*/  ISETP.EQ.AND P1, PT, R5, RZ, P1 ;  /* 0x000000ff0500720c */ /* 0x000fc40000f22270 */
[----:B------:R-:W-:Y:S02]  /*07f0*/  @P4 SHF.R.S32.HI R2, RZ, 0x1, R2 ;  /* 0x00000001ff024819 */ /* 0x000fe40000011402 */
[----:B------:R-:W-:Y:S02]  /*0800*/  ISETP.GE.U32.AND P6, PT, R6, 0x2, PT ;  /* 0x000000020600780c */ /* 0x000fe40003fc6070 */
[----:B------:R-:W-:Y:S02]  /*0810*/  @P4 ISETP.NE.AND P5, PT, R2, R9, PT ;  /* 0x000000090200420c */ /* 0x000fe40003fa5270 */
[----:B------:R-:W-:Y:S02]  /*0820*/  SEL R2, RZ, 0x1, !P0 ;  /* 0x00000001ff027807 */ /* 0x000fe40004000000 */
[----:B------:R-:W-:Y:S02]  /*0830*/  @P4 SEL R23, RZ, 0x1, P5 ;  /* 0x00000001ff174807 */ /* 0x000fe40002800000 */
[----:B------:R-:W-:Y:S01]  /*0840*/  SEL R19, RZ, 0x1, !P1 ;  /* 0x00000001ff137807 */ /* 0x000fe20004800000 */
[----:B------:R0:W2:Y:S01]  /*0850*/  @!UP1 SYNCS.EXCH.64 URZ, [UR6+0xa8], UR4 ;  /* 0x0000a804063f95b2 */ /* 0x0000a20008000100 */
[----:B------:R-:W-:Y:S01]  /*0860*/  LOP3.LUT R23, R23, R2, RZ, 0xc0, !PT ;  /* 0x0000000217177212 */ /* 0x000fe200078ec0ff */
[----:B------:R-:W-:Y:S01]  /*0870*/  NOP ;  /* 0x0000000000007918 */ /* 0x000fe20000000000 */
[----:B------:R-:W-:Y:S01]  /*0880*/  SEL R19, R19, 0x2, P6 ;  /* 0x0000000213137807 */ /* 0x000fe20003000000 */
[----:B------:R-:W-:Y:S06]  /*0890*/  @!P2 BRA `(.L_x_4) ;  /* 0x000000000008a947 */ /* 0x000fec0003800000 */
[----:B-12-4-:R-:W-:Y:S01]  /*08a0*/  UCGABAR_ARV ;  /* 0x00000000000079c7 */ /* 0x016fe20008000000 */
[----:B------:R-:W-:Y:S05]  /*08b0*/  BRA `(.L_x_5) ;  /* 0x0000000000047947 */ /* 0x000fea0003800000 */
.L_x_4:
[----:B-12-4-:R-:W-:Y:S01]  /*08c0*/  NOP ;  /* 0x0000000000007918 */ /* 0x016fe20000000000 */
.L_x_5:
[----:B------:R-:W1:Y:S01]  /*08d0*/  LDC R2, c[0x0][0x65c] ;  /* 0x00019700ff027b82 */ /* 0x000e620000000800 */
[----:B------:R-:W-:Y:S02]  /*08e0*/  IMAD.U32 R8, RZ, RZ, UR8 ;  /* 0x00000008ff087e24 */ /* 0x000fe4000f8e00ff */
[----:B------:R-:W-:Y:S01]  /*08f0*/  IMAD.MOV.U32 R9, RZ, RZ, RZ ;  /* 0x000000ffff097224 */ /* 0x000fe200078e00ff */
[----:B-1----:R-:W-:-:S04]  /*0900*/  ISETP.NE.AND P1, PT, R2, 0x1, PT ;  /* 0x000000010200780c */ /* 0x002fc80003f25270 */
[----:B------:R-:W-:-:S09]  /*0910*/  P2R R5, PR, RZ, 0x2 ;  /* 0x00000002ff057803 */ /* 0x000fd20000000000 */
[----:B------:R-:W1:Y:S01]  /*0920*/  @P1 LDC R17, c[0x0][0x10] ;  /* 0x00000400ff111b82 */ /* 0x000e620000000800 */
[----:B------:R-:W-:Y:S02]  /*0930*/  @P1 IMAD.MOV.U32 R5, RZ, RZ, RZ ;  /* 0x000000ffff051224 */ /* 0x000fe400078e00ff */
[----:B------:R-:W-:-:S05]  /*0940*/  @P1 IMAD.MOV.U32 R13, RZ, RZ, RZ ;  /* 0x000000ffff0d1224 */ /* 0x000fca00078e00ff */
[----:B------:R-:W2:Y:S01]  /*0950*/  @!P1 LDC R11, c[0x0][0xc] ;  /* 0x00000300ff0b9b82 */ /* 0x000ea20000000800 */
[----:B-1----:R-:W-:-:S04]  /*0960*/  @P1 IMAD.WIDE.U32 R16, R17, UR8, R4 ;  /* 0x0000000811101c25 */ /* 0x002fc8000f8e0004 */
[----:B------:R-:W-:Y:S02]  /*0970*/  @P1 IMAD.IADD R17, R17, 0x1, R13 ;  /* 0x0000000111111824 */ /* 0x000fe400078e020d */
[----:B--2---:R-:W-:-:S04]  /*0980*/  @!P1 IMAD.WIDE.U32 R8, R4, R11, R8 ;  /* 0x0000000b04089225 */ /* 0x004fc800078e0008 */
[----:B------:R-:W-:Y:S02]  /*0990*/  @!P1 IMAD.MOV.U32 R16, RZ, RZ, R8 ;  /* 0x000000ffff109224 */ /* 0x000fe400078e0008 */
[----:B------:R-:W-:Y:S01]  /*09a0*/  @!P1 IMAD.MOV.U32 R17, RZ, RZ, R9 ;  /* 0x000000ffff119224 */ /* 0x000fe200078e0009 */
[----:B------:R-:W-:Y:S06]  /*09b0*/  @!P2 BRA `(.L_x_6) ;  /* 0x00000000000ca947 */ /* 0x000fec0003800000 */
[----:B------:R-:W-:Y:S01]  /*09c0*/  UCGABAR_WAIT ;  /* 0x0000000000007dc7 */ /* 0x000fe20008000000 */
[----:B------:R-:W-:Y:S01]  /*09d0*/  CCTL.IVALL ;  /* 0x00000000ff00798f */ /* 0x000fe20002000000 */
[----:B------:R-:W-:Y:S05]  /*09e0*/  BRA `(.L_x_7) ;  /* 0x0000000000047947 */ /* 0x000fea0003800000 */
.L_x_6:
[----:B------:R-:W-:Y:S06]  /*09f0*/  BAR.SYNC.DEFER_BLOCKING 0x0 ;  /* 0x0000000000007b1d */ /* 0x000fec0000010000 */
.L_x_7:
[----:B------:R-:W-:Y:S05]  /*0a00*/  @!P3 BRA `(.L_x_8) ;  /* 0x0000007c009cb947 */ /* 0x000fea0003800000 */
[----:B------:R-:W-:-:S13]  /*0a10*/  ISETP.GT.U32.AND P0, PT, R6, 0x1, PT ;  /* 0x000000010600780c */ /* 0x000fda0003f04070 */
[----:B0-----:R-:W-:Y:S05]  /*0a20*/  @P0 EXIT ;  /* 0x000000000000094d */ /* 0x001fea0003800000 */
[----:B------:R-:W-:Y:S01]  /*0a30*/  ULDC.64 UR4, c[0x0][0x650] ;  /* 0x0001940000047ab9 */ /* 0x000fe20000000a00 */
[----:B------:R-:W-:Y:S01]  /*0a40*/  PRMT R0, RZ, 0x7610, R0 ;  /* 0x00007610ff007816 */ /* 0x000fe20000000000 */
[----:B------:R-:W-:Y:S01]  /*0a50*/  IMAD.MOV.U32 R154, RZ, RZ, -0x1 ;  /* 0xffffffffff9a7424 */ /* 0x000fe200078e00ff */
[----:B------:R-:W-:Y:S01]  /*0a60*/  ISETP.GE.U32.AND P0, PT, R16, UR4, PT ;  /* 0x0000000410007c0c */ /* 0x000fe2000bf06070 */
[----:B------:R-:W-:Y:S02]  /*0a70*/  IMAD.MOV.U32 R153, RZ, RZ, -0x1 ;  /* 0xffffffffff997424 */ /* 0x000fe400078e00ff */
[----:B------:R-:W-:Y:S01]  /*0a80*/  IMAD.MOV.U32 R22, RZ, RZ, -0x1 ;  /* 0xffffffffff167424 */ /* 0x000fe200078e00ff */
[----:B------:R-:W-:-:S13]  /*0a90*/  ISETP.GE.U32.AND.EX P0, PT, R17, UR5, PT, P0 ;  /* 0x0000000511007c0c */ /* 0x000fda000bf06100 */
[----:B------:R-:W-:Y:S05]  /*0aa0*/  @P0 BRA `(.L_x_9) ;  /* 0x00000004002c0947 */ /* 0x000fea0003800000 */
[----:B------:R-:W0:Y:S01]  /*0ab0*/  LDC.64 R24, c[0x0][0x628] ;  /* 0x00018a00ff187b82 */ /* 0x000e220000000a00 */
[----:B------:R-:W-:Y:S02]  /*0ac0*/  IMAD.MOV.U32 R8, RZ, RZ, R16 ;  /* 0x000000ffff087224 */ /* 0x000fe400078e0010 */
[----:B------:R-:W-:-:S05]  /*0ad0*/  IMAD.MOV.U32 R9, RZ, RZ, R17 ;  /* 0x000000ffff097224 */ /* 0x000fca00078e0011 */
[----:B------:R-:W1:Y:S08]  /*0ae0*/  LDC R0, c[0x0][0x630] ;  /* 0x00018c00ff007b82 */ /* 0x000e700000000800 */
[----:B------:R-:W2:Y:S01]  /*0af0*/  LDC.64 R26, c[0x0][0x620] ;  /* 0x00018800ff1a7b82 */ /* 0x000ea20000000a00 */
[----:B0-----:R-:W-:-:S04]  /*0b00*/  ISETP.NE.U32.AND P0, PT, R24, RZ, PT ;  /* 0x000000ff1800720c */ /* 0x001fc80003f05070 */
[----:B------:R-:W-:-:S13]  /*0b10*/  ISETP.NE.AND.EX P0, PT, R25, RZ, PT, P0 ;  /* 0x000000ff1900720c */ /* 0x000fda0003f05300 */
[----:B-12---:R-:W-:Y:S05]  /*0b20*/  @!P0 BRA `(.L_x_10) ;  /* 0x0000000000288947 */ /* 0x006fea0003800000 */
[----:B------:R-:W0:Y:S02]  /*0b30*/  LDC R13, c[0x0][0x634] ;  /* 0x00018d00ff0d7b82 */ /* 0x000e240000000800 */
[----:B0-----:R-:W-:-:S05]  /*0b40*/  IADD3 R13, P0, R16, R13, RZ ;  /* 0x0000000d100d7210 */ /* 0x001fca0007f1e0ff */
[----:B------:R-:W-:-:S04]  /*0b50*/  IMAD.X R15, RZ, RZ, R17, P0 ;  /* 0x000000ffff0f7224 */ /* 0x000fc800000e0611 */
[----:B------:R-:W-:-:S04]  /*0b60*/  IMAD.WIDE.U32 R8, R15, R24, RZ ;  /* 0x000000180f087225 */ /* 0x000fc800078e00ff */
[----:B------:R-:W-:-:S04]  /*0b70*/  IMAD.WIDE.U32 R10, P0, R13, R25, R8 ;  /* 0x000000190d0a7225 */ /* 0x000fc80007800008 */
[----:B------:R-:W-:-:S04]  /*0b80*/  IMAD.WIDE.U32 R8, R13, R24, RZ ;  /* 0x000000180d087225 */ /* 0x000fc800078e00ff */
[----:B------:R-:W-:Y:S01]  /*0b90*/  IMAD.X R13, RZ, RZ, RZ, P0 ;  /* 0x000000ffff0d7224 */ /* 0x000fe200000e06ff */
[----:B------:R-:W-:Y:S01]  /*0ba0*/  IADD3 RZ, P0, R9, R10, RZ ;  /* 0x0000000a09ff7210 */ /* 0x000fe20007f1e0ff */
[----:B------:R-:W-:-:S04]  /*0bb0*/  IMAD.MOV.U32 R12, RZ, RZ, R11 ;  /* 0x000000ffff0c7224 */ /* 0x000fc800078e000b */
[----:B------:R-:W-:-:S08]  /*0bc0*/  IMAD.WIDE.U32.X R8, R15, R25, R12, P0 ;  /* 0x000000190f087225 */ /* 0x000fd000000e040c */
.L_x_10:
[----:B------:R-:W0:Y:S01]  /*0bd0*/  LDC.64 R24, c[0x0][0x640] ;  /* 0x00019000ff187b82 */ /* 0x000e220000000a00 */
[-CC-:B------:R-:W-:Y:S01]  /*0be0*/  SHF.R.U64 R28, R8, R0.reuse, R9.reuse ;  /* 0x00000000081c7219 */ /* 0x180fe20000001209 */
[----:B------:R-:W-:Y:S01]  /*0bf0*/  IMAD R30, R7, R21, R4 ;  /* 0x00000015071e7224 */ /* 0x000fe200078e0204 */
[----:B------:R-:W-:Y:S01]  /*0c00*/  SHF.R.U32.HI R0, RZ, R0, R9 ;  /* 0x00000000ff007219 */ /* 0x000fe20000011609 */
[----:B------:R-:W-:Y:S01]  /*0c10*/  IMAD.MOV.U32 R21, RZ, RZ, 0x1 ;  /* 0x00000001ff157424 */ /* 0x000fe200078e00ff */
[----:B------:R-:W-:-:S03]  /*0c20*/  IADD3 R5, P0, RZ, -R28, RZ ;  /* 0x8000001cff057210 */ /* 0x000fc60007f1e0ff */
[----:B------:R-:W1:Y:S02]  /*0c30*/  LDC R6, c[0x0][0x618] ;  /* 0x00018600ff067b82 */ /* 0x000e640000000800 */
[----:B------:R-:W-:-:S04]  /*0c40*/  IMAD.X R9, RZ, RZ, ~R0, P0 ;  /* 0x000000ffff097224 */ /* 0x000fc800000e0e00 */
[-C--:B------:R-:W-:Y:S02]  /*0c50*/  IMAD R0, R9, R26.reuse, RZ ;  /* 0x0000001a09007224 */ /* 0x080fe400078e02ff */
[----:B------:R-:W2:Y:S01]  /*0c60*/  LDC R11, c[0x0][0x608] ;  /* 0x00018200ff0b7b82 */ /* 0x000ea20000000800 */
[----:B------:R-:W-:-:S04]  /*0c70*/  IMAD.WIDE.U32 R8, R5, R26, R16 ;  /* 0x0000001a05087225 */ /* 0x000fc800078e0010 */
[----:B------:R-:W-:-:S03]  /*0c80*/  IMAD R5, R5, R27, R0 ;  /* 0x0000001b05057224 */ /* 0x000fc600078e0200 */
[----:B------:R-:W3:Y:S01]  /*0c90*/  LDC R12, c[0x0][0x658] ;  /* 0x00019600ff0c7b82 */ /* 0x000ee20000000800 */
[----:B0-----:R-:W-:Y:S01]  /*0ca0*/  ISETP.NE.U32.AND P0, PT, R24, RZ, PT ;  /* 0x000000ff1800720c */ /* 0x001fe20003f05070 */
[----:B------:R-:W-:Y:S02]  /*0cb0*/  IMAD.IADD R5, R9, 0x1, R5 ;  /* 0x0000000109057824 */ /* 0x000fe400078e0205 */
[----:B------:R-:W-:Y:S01]  /*0cc0*/  IMAD.MOV.U32 R9, RZ, RZ, -0x1 ;  /* 0xffffffffff097424 */ /* 0x000fe200078e00ff */
[----:B------:R-:W-:-:S03]  /*0cd0*/  ISETP.NE.AND.EX P0, PT, R25, RZ, PT, P0 ;  /* 0x000000ff1900720c */ /* 0x000fc60003f05300 */
[----:B------:R-:W0:Y:S01]  /*0ce0*/  LDC R15, c[0x0][0x600] ;  /* 0x00018000ff0f7b82 */ /* 0x000e220000000800 */
[-CC-:B-1----:R-:W-:Y:S02]  /*0cf0*/  SHF.R.U64 R13, R8, R6.reuse, R5.reuse ;  /* 0x00000006080d7219 */ /* 0x182fe40000001205 */
[----:B------:R-:W-:-:S05]  /*0d00*/  SHF.R.U32.HI R0, RZ, R6, R5 ;  /* 0x00000006ff007219 */ /* 0x000fca0000011605 */
[----:B------:R-:W1:Y:S01]  /*0d10*/  LDC R14, c[0x0][0x648] ;  /* 0x00019200ff0e7b82 */ /* 0x000e620000000800 */
[-CC-:B--2---:R-:W-:Y:S02]  /*0d20*/  SHF.R.U64 R27, R13, R11.reuse, R0.reuse ;  /* 0x0000000b0d1b7219 */ /* 0x184fe40000001200 */
[----:B------:R-:W-:-:S05]  /*0d30*/  SHF.R.U32.HI R5, RZ, R11, R0 ;  /* 0x0000000bff057219 */ /* 0x000fca0000011600 */
[----:B------:R-:W2:Y:S01]  /*0d40*/  LDC R20, c[0x0][0x638] ;  /* 0x00018e00ff147b82 */ /* 0x000ea20000000800 */
[-CC-:B---3--:R-:W-:Y:S02]  /*0d50*/  SHF.R.U64 R26, R27, R12.reuse, R5.reuse ;  /* 0x0000000c1b1a7219 */ /* 0x188fe40000001205 */
[-C--:B------:R-:W-:Y:S02]  /*0d60*/  SHF.L.U32 R0, R9, R12.reuse, RZ ;  /* 0x0000000c09007219 */ /* 0x080fe400000006ff */
[----:B------:R-:W-:Y:S01]  /*0d70*/  SHF.R.U32.HI R5, RZ, R12, R5 ;  /* 0x0000000cff057219 */ /* 0x000fe20000011605 */
[----:B------:R-:W-:Y:S01]  /*0d80*/  IMAD.MOV.U32 R4, RZ, RZ, R26 ;  /* 0x000000ffff047224 */ /* 0x000fe200078e001a */
[----:B------:R-:W-:Y:S01]  /*0d90*/  LOP3.LUT R10, RZ, R0, RZ, 0x33, !PT ;  /* 0x00000000ff0a7212 */ /* 0x000fe200078e33ff */
[----:B------:R-:W3:Y:S01]  /*0da0*/  LDC R22, c[0x0][0x610] ;  /* 0x00018400ff167b82 */ /* 0x000ee20000000800 */
[----:B------:R-:W-:Y:S05]  /*0db0*/  @!P0 BRA `(.L_x_11) ;  /* 0x0000000000288947 */ /* 0x000fea0003800000 */
[----:B------:R-:W4:Y:S02]  /*0dc0*/  LDC R9, c[0x0][0x64c] ;  /* 0x00019300ff097b82 */ /* 0x000f240000000800 */
[----:B----4-:R-:W-:-:S05]  /*0dd0*/  IADD3 R9, P0, R26, R9, RZ ;  /* 0x000000091a097210 */ /* 0x010fca0007f1e0ff */
        /* <DEDUP_REMOVED lines=8> */
.L_x_11:
[----:B-1----:R-:W-:Y:S01]  /*0e60*/  SHF.R.U64 R4, R4, R14, R5 ;  /* 0x0000000e04047219 */ /* 0x002fe20000001205 */
[----:B0-----:R-:W-:Y:S01]  /*0e70*/  VIADD R6, R15, 0xffffffff ;  /* 0xffffffff0f067836 */ /* 0x001fe20000000000 */
[----:B------:R-:W-:Y:S02]  /*0e80*/  SHF.L.U32 R0, R21, R12, RZ ;  /* 0x0000000c15007219 */ /* 0x000fe400000006ff */
[----:B------:R-:W-:Y:S01]  /*0e90*/  LOP3.LUT R5, R27, R10, RZ, 0xc0, !PT ;  /* 0x0000000a1b057212 */ /* 0x000fe200078ec0ff */
[----:B------:R-:W-:Y:S01]  /*0ea0*/  IMAD.MOV R7, RZ, RZ, -R4 ;  /* 0x000000ffff077224 */ /* 0x000fe200078e0a04 */
[----:B------:R-:W-:Y:S02]  /*0eb0*/  SEL R3, R3, R30, !P1 ;  /* 0x0000001e03037207 */ /* 0x000fe40004800000 */
[----:B------:R-:W-:Y:S01]  /*0ec0*/  LOP3.LUT R6, R13, R6, RZ, 0xc0, !PT ;  /* 0x000000060d067212 */ /* 0x000fe200078ec0ff */
[----:B------:R-:W-:Y:S02]  /*0ed0*/  IMAD R4, R0, R4, R5 ;  /* 0x0000000400047224 */ /* 0x000fe400078e0205 */
[----:B--2---:R-:W-:-:S02]  /*0ee0*/  IMAD R0, R7, R20, R26 ;  /* 0x0000001407007224 */ /* 0x004fc400078e021a */
[----:B---3--:R-:W-:Y:S02]  /*0ef0*/  IMAD R3, R4, R22, R3 ;  /* 0x0000001604037224 */ /* 0x008fe400078e0203 */
[----:B------:R-:W-:Y:S02]  /*0f00*/  IMAD R154, R0, R15, R6 ;  /* 0x0000000f009a7224 */ /* 0x000fe400078e0206 */
[----:B------:R-:W-:Y:S02]  /*0f10*/  IMAD.MOV.U32 R4, RZ, RZ, 0x1 ;  /* 0x00000001ff047424 */ /* 0x000fe400078e00ff */
[----:B------:R-:W-:Y:S01]  /*0f20*/  IMAD.MOV.U32 R22, RZ, RZ, R28 ;  /* 0x000000ffff167224 */ /* 0x000fe200078e001c */
[----:B------:R-:W-:Y:S02]  /*0f30*/  SEL R153, R154, R3, !P1 ;  /* 0x000000039a997207 */ /* 0x000fe40004800000 */
[----:B------:R-:W-:Y:S02]  /*0f40*/  PRMT R0, R4, 0x7610, R0 ;  /* 0x0000761004007816 */ /* 0x000fe40000000000 */
[----:B------:R-:W-:-:S07]  /*0f50*/  SEL R154, R3, R154, !P1 ;  /* 0x0000009a039a7207 */ /* 0x000fce0004800000 */
.L_x_9:
[----:B------:R-:W-:-:S08]  /*0f60*/  NOP ;  /* 0x0000000000007918 */ /* 0x000fd00000000000 */
[----:B------:R-:W0:Y:S02]  /*0f70*/  USETMAXREG.TRY_ALLOC.CTAPOOL UP0, 0xe8 ;  /* 0x000000e8000079c8 */ /* 0x000e240008000600 */
[----:B0-----:R-:W-:-:S13]  /*0f80*/  PLOP3.LUT P0, PT, PT, PT, UP0, 0x80, 0x0 ;  /* 0x000000000000781c */ /* 0x001fda0003f0f008 */
[----:B------:R-:W-:Y:S05]  /*0f90*/  @!P0 BRA `(.L_x_9) ;  /* 0xfffffffc00f08947 */ /* 0x000fea000383ffff */
[----:B------:R-:W-:Y:S01]  /*0fa0*/  ULDC.64 UR4, c[0x0][0x598] ;  /* 0x0001660000047ab9 */ /* 0x000fe20000000a00 */
[----:B------:R-:W-:Y:S01]  /*0fb0*/  ULDC.64 UR36, c[0x0][0x208] ;  /* 0x0000820000247ab9 */ /* 0x000fe20000000a00 */
[----:B------:R-:W-:-:S04]  /*0fc0*/  ISETP.NE.U32.AND P0, PT, RZ, UR4, PT ;  /* 0x00000004ff007c0c */ /* 0x000fc8000bf05070 */
[----:B------:R-:W-:-:S13]  /*0fd0*/  ISETP.NE.AND.EX P0, PT, RZ, UR5, PT, P0 ;  /* 0x00000005ff007c0c */ /* 0x000fda000bf05300 */
[----:B------:R-:W-:Y:S05]  /*0fe0*/  @!P0 BRA `(.L_x_12) ;  /* 0x00000000001c8947 */ /* 0x000fea0003800000 */
[----:B------:R-:W0:Y:S02]  /*0ff0*/  LDC.64 R4, c[0x0][0x598] ;  /* 0x00016600ff047b82 */ /* 0x000e240000000a00 */
[----:B0-----:R-:W2:Y:S02]  /*1000*/  LDG.E.64 R4, desc[UR36][R4.64] ;  /* 0x0000002404047981 */ /* 0x001ea4000c1e1b00 */
[----:B--2---:R-:W-:-:S04]  /*1010*/  ISETP.NE.U32.AND P0, PT, R4, RZ, PT ;  /* 0x000000ff0400720c */ /* 0x004fc80003f05070 */
[----:B------:R-:W-:-:S13]  /*1020*/  ISETP.NE.AND.EX P0, PT, R5, RZ, PT, P0 ;  /* 0x000000ff0500720c */ /* 0x000fda0003f05300 */
[----:B------:R-:W-:Y:S05]  /*1030*/  @!P0 BRA `(.L_x_12) ;  /* 0x0000000000088947 */ /* 0x000fea0003800000 */
[----:B------:R0:W5:Y:S01]  /*1040*/  LD.E R155, desc[UR36][R4.64] ;  /* 0x00000024049b7980 */ /* 0x000162000c101900 */
[----:B------:R-:W-:Y:S05]  /*1050*/  BRA `(.L_x_13) ;  /* 0x0000000000247947 */ /* 0x000fea0003800000 */
.L_x_12:
[----:B------:R-:W-:Y:S02]  /*1060*/  ULDC.64 UR4, c[0x0][0x588] ;  /* 0x0001620000047ab9 */ /* 0x000fe40000000a00 */
[----:B------:R-:W-:-:S04]  /*1070*/  ISETP.NE.U32.AND P0, PT, RZ, UR4, PT ;  /* 0x00000004ff007c0c */ /* 0x000fc8000bf05070 */
[----:B------:R-:W-:-:S13]  /*1080*/  ISETP.NE.AND.EX P0, PT, RZ, UR5, PT, P0 ;  /* 0x00000005ff007c0c */ /* 0x000fda000bf05300 */
[----:B------:R-:W-:Y:S05]  /*1090*/  @!P0 BRA `(.L_x_14) ;  /* 0x00000000000c8947 */ /* 0x000fea0003800000 */
[----:B------:R-:W0:Y:S02]  /*10a0*/  LDC.64 R4, c[0x0][0x588] ;  /* 0x00016200ff047b82 */ /* 0x000e240000000a00 */
[----:B0-----:R1:W5:Y:S01]  /*10b0*/  LDG.E R155, desc[UR36][R4.64] ;  /* 0x00000024049b7981 */ /* 0x001362000c1e1900 */
[----:B------:R-:W-:Y:S05]  /*10c0*/  BRA `(.L_x_13) ;  /* 0x0000000000087947 */ /* 0x000fea0003800000 */
.L_x_14:
[----:B------:R-:W-:Y:S02]  /*10d0*/  ULDC UR4, c[0x0][0x580] ;  /* 0x0001600000047ab9 */ /* 0x000fe40000000800 */
[----:B------:R-:W-:-:S07]  /*10e0*/  IMAD.U32 R155, RZ, RZ, UR4 ;  /* 0x00000004ff9b7e24 */ /* 0x000fce000f8e00ff */
.L_x_13:
[----:B------:R-:W-:Y:S02]  /*10f0*/  ULDC.64 UR4, c[0x0][0x5a0] ;  /* 0x0001680000047ab9 */ /* 0x000fe40000000a00 */
[----:B------:R-:W-:-:S04]  /*1100*/  ISETP.NE.U32.AND P0, PT, RZ, UR4, PT ;  /* 0x00000004ff007c0c */ /* 0x000fc8000bf05070 */
[----:B------:R-:W-:-:S13]  /*1110*/  ISETP.NE.AND.EX P0, PT, RZ, UR5, PT, P0 ;  /* 0x00000005ff007c0c */ /* 0x000fda000bf05300 */
[----:B------:R-:W-:Y:S05]  /*1120*/  @!P0 BRA `(.L_x_15) ;  /* 0x00000000001c8947 */ /* 0x000fea0003800000 */
[----:B01----:R-:W0:Y:S02]  /*1130*/  LDC.64 R4, c[0x0][0x5a0] ;  /* 0x00016800ff047b82 */ /* 0x003e240000000a00 */
[----:B0-----:R-:W2:Y:S02]  /*1140*/  LDG.E.64 R4, desc[UR36][R4.64] ;  /* 0x0000002404047981 */ /* 0x001ea4000c1e1b00 */
[----:B--2---:R-:W-:-:S04]  /*1150*/  ISETP.NE.U32.AND P0, PT, R4, RZ, PT ;  /* 0x000000ff0400720c */ /* 0x004fc80003f05070 */
[----:B------:R-:W-:-:S13]  /*1160*/  ISETP.NE.AND.EX P0, PT, R5, RZ, PT, P0 ;  /* 0x000000ff0500720c */ /* 0x000fda0003f05300 */
[----:B------:R-:W-:Y:S05]  /*1170*/  @!P0 BRA `(.L_x_15) ;  /* 0x0000000000088947 */ /* 0x000fea0003800000 */
[----:B------:R0:W5:Y:S01]  /*1180*/  LD.E R156, desc[UR36][R4.64] ;  /* 0x00000024049c7980 */ /* 0x000162000c101900 */
[----:B------:R-:W-:Y:S05]  /*1190*/  BRA `(.L_x_16) ;  /* 0x0000000000247947 */ /* 0x000fea0003800000 */
.L_x_15:
[----:B------:R-:W-:Y:S02]  /*11a0*/  ULDC.64 UR4, c[0x0][0x590] ;  /* 0x0001640000047ab9 */ /* 0x000fe40000000a00 */
[----:B------:R-:W-:-:S04]  /*11b0*/  ISETP.NE.U32.AND P0, PT, RZ, UR4, PT ;  /* 0x00000004ff007c0c */ /* 0x000fc8000bf05070 */
[----:B------:R-:W-:-:S13]  /*11c0*/  ISETP.NE.AND.EX P0, PT, RZ, UR5, PT, P0 ;  /* 0x00000005ff007c0c */ /* 0x000fda000bf05300 */
[----:B------:R-:W-:Y:S05]  /*11d0*/  @!P0 BRA `(.L_x_17) ;  /* 0x00000000000c8947 */ /* 0x000fea0003800000 */
[----:B------:R-:W2:Y:S02]  /*11e0*/  LDC.64 R156, c[0x0][0x590] ;  /* 0x00016400ff9c7b82 */ /* 0x000ea40000000a00 */
[----:B--2---:R2:W5:Y:S01]  /*11f0*/  LDG.E R156, desc[UR36][R156.64] ;  /* 0x000000249c9c7981 */ /* 0x004562000c1e1900 */
[----:B------:R-:W-:Y:S05]  /*1200*/  BRA `(.L_x_16) ;  /* 0x0000000000087947 */ /* 0x000fea0003800000 */
.L_x_17:
[----:B------:R-:W-:Y:S02]  /*1210*/  ULDC UR4, c[0x0][0x584] ;  /* 0x0001610000047ab9 */ /* 0x000fe40000000800 */
[----:B------:R-:W-:-:S07]  /*1220*/  IMAD.U32 R156, RZ, RZ, UR4 ;  /* 0x00000004ff9c7e24 */ /* 0x000fce000f8e00ff */
.L_x_16:
[----:B------:R-:W-:-:S13]  /*1230*/  LOP3.LUT P0, RZ, R0, 0xff, RZ, 0xc0, !PT ;  /* 0x000000ff00ff7812 */ /* 0x000fda000780c0ff */
[----:B------:R-:W-:Y:S05]  /*1240*/  @!P0 EXIT ;  /* 0x000000000000894d */ /* 0x000fea0003800000 */
[----:B------:R-:W-:Y:S01]  /*1250*/  ULDC UR4, c[0x0][0x28c] ;  /* 0x0000a30000047ab9 */ /* 0x000fe20000000800 */
[----:B------:R-:W-:Y:S01]  /*1260*/  UMOV UR38, URZ ;  /* 0x0000003f00267c82 */ /* 0x000fe20008000000 */
[----:B------:R-:W-:Y:S01]  /*1270*/  UIADD3 UR4, UR4, 0x3f, URZ ;  /* 0x0000003f04047890 */ /* 0x000fe2000fffe03f */
[----:B------:R-:W-:-:S03]  /*1280*/  UMOV UR39, URZ ;  /* 0x0000003f00277c82 */ /* 0x000fc60008000000 */
[----:B------:R-:W-:-:S04]  /*1290*/  USHF.R.S32.HI UR5, URZ, 0x1f, UR4 ;  /* 0x0000001f3f057899 */ /* 0x000fc80008011404 */
[----:B------:R-:W-:-:S04]  /*12a0*/  ULEA.HI UR5, UR5, UR4, URZ, 0x6 ;  /* 0x0000000405057291 */ /* 0x000fc8000f8f303f */
[----:B------:R-:W-:-:S12]  /*12b0*/  USHF.R.S32.HI UR40, URZ, 0x6, UR5 ;  /* 0x000000063f287899 */ /* 0x000fd80008011405 */
.L_x_297:
[----:B------:R-:W-:Y:S01]  /*12c0*/  LOP3.LUT R0, R18, 0x80, RZ, 0xc0, !PT ;  /* 0x0000008012007812 */ /* 0x000fe200078ec0ff */
[----:B---3--:R-:W3:Y:S01]  /*12d0*/  S2UR UR7, SR_CgaCtaId ;  /* 0x00000000000779c3 */ /* 0x008ee20000008800 */
[----:B------:R-:W-:Y:S02]  /*12e0*/  UMOV UR6, 0x400 ;  /* 0x0000040000067882 */ /* 0x000fe40000000000 */
[----:B------:R-:W-:-:S06]  /*12f0*/  SHF.R.U32.HI R0, RZ, 0x7, R0 ;  /* 0x00000007ff007819 */ /* 0x000fcc0000011600 */
[----:B----4-:R-:W4:Y:S01]  /*1300*/  SHFL.IDX PT, R0, R0, RZ, 0x1f ;  /* 0x00001fff00007589 */ /* 0x010f2200000e0000 */
[----:B---3--:R-:W-:Y:S01]  /*1310*/  ULEA UR6, UR7, UR6, 0x18 ;  /* 0x0000000607067291 */ /* 0x008fe2000f8ec03f */
[----:B----4-:R-:W-:-:S13]  /*1320*/  R2UR UR4, R0 ;  /* 0x00000000000472ca */ /* 0x010fda00000e0000 */
[----:B------:R-:W-:-:S04]  /*1330*/  ULEA.HI UR5, UR4, UR4, URZ, 0x1 ;  /* 0x0000000404057291 */ /* 0x000fc8000f8f083f */
[----:B------:R-:W-:-:S04]  /*1340*/  ULOP3.LUT UR5, UR5, 0xffffe, URZ, 0xc0, !UPT ;  /* 0x000ffffe05057892 */ /* 0x000fc8000f8ec03f */
[----:B------:R-:W-:-:S03]  /*1350*/  UIADD3 UR5, UR4, -UR5, URZ ;  /* 0x8000000504057290 */ /* 0x000fc6000fffe03f */
[----:B------:R-:W-:Y:S01]  /*1360*/  ULDC UR4, c[0x0][0x28c] ;  /* 0x0000a30000047ab9 */ /* 0x000fe20000000800 */
[----:B------:R-:W-:Y:S01]  /*1370*/  ULEA UR5, UR5, UR6, 0xc ;  /* 0x0000000605057291 */ /* 0x000fe2000f8e603f */
[----:B------:R-:W-:-:S03]  /*1380*/  ISETP.LT.AND P0, PT, RZ, UR4, PT ;  /* 0x00000004ff007c0c */ /* 0x000fc6000bf01270 */
[----:B------:R-:W-:-:S04]  /*1390*/  UIADD3 UR5, UR5, 0x180, URZ ;  /* 0x0000018005057890 */ /* 0x000fc8000fffe03f */
[----:B------:R-:W-:-:S04]  /*13a0*/  USHF.R.U32.HI UR5, URZ, 0x4, UR5 ;  /* 0x000000043f057899 */ /* 0x000fc80008011605 */
[----:B------:R-:W-:Y:S02]  /*13b0*/  ULOP3.LUT UR41, UR5, 0x3fff, URZ, 0xc0, !UPT ;  /* 0x00003fff05297892 */ /* 0x000fe4000f8ec03f */
[----:B------:R-:W-:Y:S10]  /*13c0*/  @P0 BRA `(.L_x_18) ;  /* 0x0000000000400947 */ /* 0x000ff40003800000 */
[----:B------:R-:W-:Y:S01]  /*13d0*/  MOV R0, 0x0 ;  /* 0x0000000000007802 */ /* 0x000fe20000000f00 */
[----:B------:R-:W-:Y:S01]  /*13e0*/  ULDC.64 UR4, c[0x4][0x68] ;  /* 0x01001a0000047ab9 */ /* 0x000fe20000000a00 */
[----:B------:R-:W-:Y:S01]  /*13f0*/  ULDC.64 UR6, c[0x4][0x8] ;  /* 0x0100020000067ab9 */ /* 0x000fe20000000a00 */
[----:B01----:R-:W-:Y:S01]  /*1400*/  IMAD.U32 R4, RZ, RZ, UR4 ;  /* 0x00000004ff047e24 */ /* 0x003fe2000f8e00ff */
[----:B------:R0:W1:Y:S01]  /*1410*/  LDC.64 R14, c[0x4][R0] ;  /* 0x01000000000e7b82 */ /* 0x0000620000000a00 */
[----:B------:R-:W-:Y:S01]  /*1420*/  IMAD.U32 R5, RZ, RZ, UR5 ;  /* 0x00000005ff057e24 */ /* 0x000fe2000f8e00ff */
[----:B------:R-:W-:Y:S01]  /*1430*/  ULDC.64 UR4, c[0x4][0x70] ;  /* 0x01001c0000047ab9 */ /* 0x000fe20000000a00 */
[----:B------:R-:W-:Y:S02]  /*1440*/  IMAD.U32 R10, RZ, RZ, UR6 ;  /* 0x00000006ff0a7e24 */ /* 0x000fe4000f8e00ff */
[----:B------:R-:W-:Y:S02]  /*1450*/  IMAD.U32 R6, RZ, RZ, UR4 ;  /* 0x00000004ff067e24 */ /* 0x000fe4000f8e00ff */
[----:B------:R-:W-:-:S02]  /*1460*/  IMAD.U32 R7, RZ, RZ, UR5 ;  /* 0x00000005ff077e24 */ /* 0x000fc4000f8e00ff */
[----:B------:R-:W-:Y:S02]  /*1470*/  IMAD.U32 R11, RZ, RZ, UR7 ;  /* 0x00000007ff0b7e24 */ /* 0x000fe4000f8e00ff */
[----:B------:R-:W-:Y:S02]  /*1480*/  IMAD.MOV.U32 R8, RZ, RZ, 0x1e1 ;  /* 0x000001e1ff087424 */ /* 0x000fe400078e00ff */
[----:B------:R-:W-:Y:S02]  /*1490*/  IMAD.MOV.U32 R12, RZ, RZ, 0x1 ;  /* 0x00000001ff0c7424 */ /* 0x000fe400078e00ff */
[----:B0-----:R-:W-:-:S07]  /*14a0*/  IMAD.MOV.U32 R13, RZ, RZ, RZ ;  /* 0x000000ffff0d7224 */ /* 0x001fce00078e00ff */
[----:B------:R-:W-:-:S07]  /*14b0*/  LEPC R20, `(.L_x_18) ;  /* 0x000000001014794e */ /* 0x000fce0000000000 */
[----:B-12--5:R-:W-:Y:S05]  /*14c0*/  CALL.ABS.NOINC R14 ;  /* 0x000000000e007343 */ /* 0x026fea0003c00000 */
.L_x_18:
[----:B------:R-:W-:-:S04]  /*14d0*/  LOP3.LUT R0, R19, 0x1, RZ, 0xfc, !PT ;  /* 0x0000000113007812 */ /* 0x000fc800078efcff */
[----:B------:R-:W-:-:S13]  /*14e0*/  ISETP.NE.AND P0, PT, R0, 0x3, PT ;  /* 0x000000030000780c */ /* 0x000fda0003f05270 */
[----:B------:R-:W-:Y:S05]  /*14f0*/  @!P0 BRA `(.L_x_19) ;  /* 0x0000000000048947 */ /* 0x000fea0003800000 */
[----:B------:R-:W-:Y:S01]  /*1500*/  BPT.TRAP 0x1 ;  /* 0x000000040000795c */ /* 0x000fe20000300000 */
.L_x_19:
[----:B------:R-:W3:Y:S01]  /*1510*/  S2UR UR5, SR_CgaCtaId ;  /* 0x00000000000579c3 */ /* 0x000ee20000008800 */
[----:B------:R-:W-:Y:S01]  /*1520*/  UMOV UR4, 0x400 ;  /* 0x0000040000047882 */ /* 0x000fe20000000000 */
[----:B------:R-:W-:Y:S02]  /*1530*/  IMAD.U32 R0, RZ, RZ, UR38 ;  /* 0x00000026ff007e24 */ /* 0x000fe4000f8e00ff */
[----:B------:R-:W-:-:S03]  /*1540*/  IMAD.U32 R3, RZ, RZ, UR39 ;  /* 0x00000027ff037e24 */ /* 0x000fc6000f8e00ff */
[----:B------:R-:W-:Y:S01]  /*1550*/  SHF.L.U32 R0, R0, 0x1f, RZ ;  /* 0x0000001f00007819 */ /* 0x000fe200000006ff */
[----:B---3--:R-:W-:-:S06]  /*1560*/  ULEA UR4, UR5, UR4, 0x18 ;  /* 0x0000000405047291 */ /* 0x008fcc000f8ec03f */
[----:B------:R-:W-:-:S04]  /*1570*/  IMAD.U32 R6, RZ, RZ, UR4 ;  /* 0x00000004ff067e24 */ /* 0x000fc8000f8e00ff */
[----:B------:R-:W-:-:S04]  /*1580*/  IMAD R3, R3, 0x8, R6 ;  /* 0x0000000803037824 */ /* 0x000fc800078e0206 */
[----:B------:R3:W4:Y:S01]  /*1590*/  SYNCS.PHASECHK.TRANS64.TRYWAIT P1, [R3+URZ], R0 ;  /* 0x00000000030075a7 */ /* 0x000722000802017f */
[----:B------:R-:W-:Y:S05]  /*15a0*/  @!P0 BRA `(.L_x_20) ;  /* 0x0000000000048947 */ /* 0x000fea0003800000 */
[----:B------:R-:W-:Y:S01]  /*15b0*/  BPT.TRAP 0x1 ;  /* 0x000000040000795c */ /* 0x000fe20000300000 */
.L_x_20:
[----:B----4-:R-:W-:Y:S05]  /*15c0*/  @P1 BRA `(.L_x_21) ;  /* 0x0000000000081947 */ /* 0x010fea0003800000 */
[----:B------:R-:W4:Y:S02]  /*15d0*/  SYNCS.PHASECHK.TRANS64.TRYWAIT P1, [R3+URZ], R0 ;  /* 0x00000000030075a7 */ /* 0x000f24000802017f */
[----:B----4-:R-:W-:Y:S05]  /*15e0*/  @!P1 BRA `(.L_x_22) ;  /* 0x0000008800f89947 */ /* 0x010fea0003800000 */
.L_x_21:
[----:B------:R-:W-:-:S04]  /*15f0*/  UISETP.LT.AND UP0, UPT, UR40, 0x1, UPT ;  /* 0x000000012800788c */ /* 0x000fc8000bf01270 */
[----:B------:R-:W-:-:S06]  /*1600*/  USEL UR4, UR40, 0x1, UP0 ;  /* 0x0000000128047887 */ /* 0x000fcc0008000000 */
[----:B---34-:R-:W-:Y:S01]  /*1610*/  IMAD.U32 R0, RZ, RZ, UR4 ;  /* 0x00000004ff007e24 */ /* 0x018fe2000f8e00ff */
[----:B------:R-:W-:Y:S05]  /*1620*/  WARPSYNC.ALL ;  /* 0x0000000000007948 */ /* 0x000fea0003800000 */
[----:B------:R-:W-:-:S04]  /*1630*/  IADD3 R0, -R0, UR40, RZ ;  /* 0x0000002800007c10 */ /* 0x000fc8000fffe1ff */
[----:B------:R-:W-:Y:S02]  /*1640*/  ISETP.GE.AND P1, PT, R0, 0x1, PT ;  /* 0x000000010000780c */ /* 0x000fe40003f26270 */
[----:B------:R-:W-:Y:S01]  /*1650*/  R2UR UR4, R6 ;  /* 0x00000000060472ca */ /* 0x000fe200000e0000 */
[----:B------:R-:W-:Y:S01]  /*1660*/  ULOP3.LUT UR41, UR41, 0x10000, URZ, 0xfc, !UPT ;  /* 0x0001000029297892 */ /* 0x000fe2000f8efc3f */
[----:B------:R-:W-:Y:S01]  /*1670*/  WARPGROUP.ARRIVE ;  /* 0x00000000000079c5 */ /* 0x000fe20000000000 */
[----:B------:R-:W-:Y:S01]  /*1680*/  UMOV UR5, 0x80000020 ;  /* 0x8000002000057882 */ /* 0x000fe20000000000 */
[----:B------:R-:W-:-:S09]  /*1690*/  UMOV UR7, 0x80000020 ;  /* 0x8000002000077882 */ /* 0x000fd20000000000 */
[----:B------:R-:W-:-:S04]  /*16a0*/  UIADD3 UR4, UR4, 0x12180, URZ ;  /* 0x0001218004047890 */ /* 0x000fc8000fffe03f */
[----:B------:R-:W-:-:S04]  /*16b0*/  USHF.R.U32.HI UR4, URZ, 0x4, UR4 ;  /* 0x000000043f047899 */ /* 0x000fc80008011604 */
[----:B------:R-:W-:-:S04]  /*16c0*/  ULOP3.LUT UR4, UR4, 0x3fff, URZ, 0xc0, !UPT ;  /* 0x00003fff04047892 */ /* 0x000fc8000f8ec03f */
[----:B------:R-:W-:Y:S02]  /*16d0*/  ULOP3.LUT UR9, UR4, 0x10000, URZ, 0xfc, !UPT ;  /* 0x0001000004097892 */ /* 0x000fe4000f8efc3f */
[----:B------:R-:W-:Y:S02]  /*16e0*/  ULEA UR4, UR39, UR41, 0x9 ;  /* 0x0000002927047291 */ /* 0x000fe4000f8e483f */
[----:B------:R-:W-:-:S09]  /*16f0*/  ULEA UR6, UR39, UR9, 0xa ;  /* 0x0000000927067291 */ /* 0x000fd2000f8e503f */
[----:B------:R-:W-:Y:S01]  /*1700*/  IGMMA.64x256x32.S8.S8 R24, gdesc[UR4], RZ, !UPT, gsb0 ;  /* 0x06600000041879f1 */ /* 0x000fe2000c0410ff */
[----:B------:R-:W-:Y:S02]  /*1710*/  UIADD3 UR4, UR4, 0x2, URZ ;  /* 0x0000000204047890 */ /* 0x000fe4000fffe03f */
[----:B------:R-:W-:Y:S01]  /*1720*/  UIADD3 UR6, UR6, 0x2, URZ ;  /* 0x0000000206067890 */ /* 0x000fe2000fffe03f */
[----:B------:R-:W-:Y:S01]  /*1730*/  UMOV UR5, 0x80000020 ;  /* 0x8000002000057882 */ /* 0x000fe20000000000 */
[----:B------:R-:W-:Y:S01]  /*1740*/  UMOV UR7, 0x80000020 ;  /* 0x8000002000077882 */ /* 0x000fe20000000000 */
[----:B------:R-:W-:Y:S02]  /*1750*/  WARPGROUP.DEPBAR.LE gsb0, 0x0 ;  /* 0x00008000000079c5 */ /* 0x000fe40000010000 */
[----:B------:R-:W-:-:S06]  /*1760*/  WARPGROUP.ARRIVE ;  /* 0x00000000000079c5 */ /* 0x000fcc0000000000 */
[----:B------:R-:W-:Y:S03]  /*1770*/  IGMMA.64x256x32.S8.S8 R24, gdesc[UR4], R24, gsb0 ;  /* 0x06600000041879f1 */ /* 0x000fe60008041018 */
[----:B------:R-:W-:Y:S02]  /*1780*/  WARPGROUP.DEPBAR.LE gsb0, 0x0 ;  /* 0x00008000000079c5 */ /* 0x000fe40000010000 */
[----:B------:R-:W-:Y:S05]  /*1790*/  @!P1 BRA `(.L_x_23) ;  /* 0x0000000000e49947 */ /* 0x000fea0003800000 */
[----:B------:R-:W-:Y:S02]  /*17a0*/  UIADD3 UR4, UR39, 0x1, URZ ;  /* 0x0000000127047890 */ /* 0x000fe4000fffe03f */
[----:B------:R-:W-:Y:S02]  /*17b0*/  IMAD.U32 R3, RZ, RZ, UR39 ;  /* 0x00000027ff037e24 */ /* 0x000fe4000f8e00ff */
[----:B------:R-:W-:-:S04]  /*17c0*/  UISETP.NE.AND UP0, UPT, UR4, 0x9, UPT ;  /* 0x000000090400788c */ /* 0x000fc8000bf05270 */
[----:B------:R-:W-:Y:S02]  /*17d0*/  USEL UR5, URZ, 0x1, UP0 ;  /* 0x000000013f057887 */ /* 0x000fe40008000000 */
[----:B------:R-:W-:Y:S02]  /*17e0*/  USEL UR8, UR4, URZ, UP0 ;  /* 0x0000003f04087287 */ /* 0x000fe40008000000 */
[----:B------:R-:W-:-:S06]  /*17f0*/  ULOP3.LUT UR5, UR38, UR5, URZ, 0x3c, !UPT ;  /* 0x0000000526057292 */ /* 0x000fcc000f8e3c3f */
[----:B------:R-:W-:-:S07]  /*1800*/  IMAD.U32 R7, RZ, RZ, UR5 ;  /* 0x00000005ff077e24 */ /* 0x000fce000f8e00ff */
.L_x_30:
[----:B------:R-:W-:Y:S05]  /*1810*/  @!P0 BRA `(.L_x_24) ;  /* 0x0000000000048947 */ /* 0x000fea0003800000 */
[----:B------:R-:W-:Y:S01]  /*1820*/  BPT.TRAP 0x1 ;  /* 0x000000040000795c */ /* 0x000fe20000300000 */
.L_x_24:
[----:B------:R-:W3:Y:S01]  /*1830*/  S2UR UR5, SR_CgaCtaId ;  /* 0x00000000000579c3 */ /* 0x000ee20000008800 */
[----:B------:R-:W-:Y:S01]  /*1840*/  UMOV UR4, 0x400 ;  /* 0x0000040000047882 */ /* 0x000fe20000000000 */
[----:B01----:R-:W-:Y:S01]  /*1850*/  IMAD.U32 R5, RZ, RZ, UR8 ;  /* 0x00000008ff057e24 */ /* 0x003fe2000f8e00ff */
[----:B------:R-:W-:Y:S01]  /*1860*/  SHF.L.U32 R4, R7, 0x1f, RZ ;  /* 0x0000001f07047819 */ /* 0x000fe200000006ff */
[----:B---3--:R-:W-:-:S06]  /*1870*/  ULEA UR4, UR5, UR4, 0x18 ;  /* 0x0000000405047291 */ /* 0x008fcc000f8ec03f */
[----:B------:R-:W-:-:S04]  /*1880*/  IMAD.U32 R6, RZ, RZ, UR4 ;  /* 0x00000004ff067e24 */ /* 0x000fc8000f8e00ff */
[----:B------:R-:W-:-:S04]  /*1890*/  IMAD R5, R5, 0x8, R6 ;  /* 0x0000000805057824 */ /* 0x000fc800078e0206 */
[----:B------:R0:W1:Y:S01]  /*18a0*/  SYNCS.PHASECHK.TRANS64.TRYWAIT P1, [R5+URZ], R4 ;  /* 0x00000004050075a7 */ /* 0x000062000802017f */
[----:B------:R-:W-:Y:S05]  /*18b0*/  @!P0 BRA `(.L_x_25) ;  /* 0x0000000000048947 */ /* 0x000fea0003800000 */
[----:B------:R-:W-:Y:S01]  /*18c0*/  BPT.TRAP 0x1 ;  /* 0x000000040000795c */ /* 0x000fe20000300000 */
.L_x_25:
[----:B-1----:R-:W-:Y:S05]  /*18d0*/  @P1 BRA `(.L_x_26) ;  /* 0x0000000000081947 */ /* 0x002fea0003800000 */
[----:B------:R-:W1:Y:S02]  /*18e0*/  SYNCS.PHASECHK.TRANS64.TRYWAIT P1, [R5+URZ], R4 ;  /* 0x00000004050075a7 */ /* 0x000e64000802017f */
[----:B-1----:R-:W-:Y:S05]  /*18f0*/  @!P1 BRA `(.L_x_27) ;  /* 0x0000008800489947 */ /* 0x002fea0003800000 */
.L_x_26:
[----:B------:R-:W-:Y:S01]  /*1900*/  ULEA UR4, UR8, UR41, 0x9 ;  /* 0x0000002908047291 */ /* 0x000fe2000f8e483f */
[----:B------:R-:W-:Y:S01]  /*1910*/  WARPGROUP.ARRIVE ;  /* 0x00000000000079c5 */ /* 0x000fe20000000000 */
[----:B------:R-:W-:Y:S01]  /*1920*/  ULEA UR6, UR8, UR9, 0xa ;  /* 0x0000000908067291 */ /* 0x000fe2000f8e503f */
[----:B------:R-:W-:Y:S01]  /*1930*/  UMOV UR5, 0x80000020 ;  /* 0x8000002000057882 */ /* 0x000fe20000000000 */
[----:B------:R-:W-:-:S07]  /*1940*/  UMOV UR7, 0x80000020 ;  /* 0x8000002000077882 */ /* 0x000fce0000000000 */
[----:B------:R-:W-:Y:S01]  /*1950*/  IGMMA.64x256x32.S8.S8 R24, gdesc[UR4], R24, gsb0 ;  /* 0x06600000041879f1 */ /* 0x000fe20008041018 */
        /* <DEDUP_REMOVED lines=9> */
[----:B------:R-:W-:Y:S01]  /*19f0*/  BPT.TRAP 0x1 ;  /* 0x000000040000795c */ /* 0x000fe20000300000 */
.L_x_28:
[----:B------:R-:W-:-:S13]  /*1a00*/  ISETP.NE.AND P1, PT, R23, RZ, PT ;  /* 0x000000ff1700720c */ /* 0x000fda0003f25270 */
[----:B01----:R-:W-:-:S04]  /*1a10*/  @P1 IMAD R4, R3, 0x8, R6 ;  /* 0x0000000803041824 */ /* 0x003fc800078e0206 */
[----:B------:R-:W-:-:S05]  /*1a20*/  @P1 VIADD R5, R4, 0x48 ;  /* 0x0000004804051836 */ /* 0x000fca0000000000 */
[----:B------:R-:W-:-:S04]  /*1a30*/  @P1 PRMT R5, R152, 0x654, R5 ;  /* 0x0000065498051816 */ /* 0x000fc80000000005 */
[----:B------:R0:W-:Y:S01]  /*1a40*/  @P1 SYNCS.ARRIVE.TRANS64.RED.A1T0 RZ, [R5+URZ], RZ ;  /* 0x000000ff05ff19a7 */ /* 0x0001e2000810043f */
[----:B------:R-:W-:-:S13]  /*1a50*/  ISETP.GT.U32.AND P1, PT, R19, 0x1, PT ;  /* 0x000000011300780c */ /* 0x000fda0003f24070 */
[----:B0-----:R-:W-:Y:S05]  /*1a60*/  @P1 BRA `(.L_x_29) ;  /* 0x0000000000041947 */ /* 0x001fea0003800000 */
[----:B------:R-:W-:Y:S01]  /*1a70*/  BPT.TRAP 0x1 ;  /* 0x000000040000795c */ /* 0x000fe20000300000 */
.L_x_29:
[----:B------:R-:W-:Y:S01]  /*1a80*/  UIADD3 UR8, UR8, 0x1, URZ ;  /* 0x0000000108087890 */ /* 0x000fe2000fffe03f */
[C---:B------:R-:W-:Y:S01]  /*1a90*/  ISETP.GT.AND P2, PT, R0.reuse, 0x1, PT ;  /* 0x000000010000780c */ /* 0x040fe20003f44270 */
[----:B------:R-:W-:Y:S02]  /*1aa0*/  VIADD R3, R3, 0x1 ;  /* 0x0000000103037836 */ /* 0x000fe40000000000 */
[----:B------:R-:W-:Y:S01]  /*1ab0*/  UISETP.NE.AND UP0, UPT, UR8, 0x9, UPT ;  /* 0x000000090800788c */ /* 0x000fe2000bf05270 */
[----:B------:R-:W-:Y:S02]  /*1ac0*/  VIADD R0, R0, 0xffffffff ;  /* 0xffffffff00007836 */ /* 0x000fe40000000000 */
[C---:B------:R-:W-:Y:S01]  /*1ad0*/  ISETP.NE.AND P1, PT, R3.reuse, 0x9, PT ;  /* 0x000000090300780c */ /* 0x040fe20003f25270 */
[----:B------:R-:W-:Y:S02]  /*1ae0*/  USEL UR4, URZ, 0x1, UP0 ;  /* 0x000000013f047887 */ /* 0x000fe40008000000 */
[----:B------:R-:W-:Y:S01]  /*1af0*/  USEL UR8, UR8, URZ, UP0 ;  /* 0x0000003f08087287 */ /* 0x000fe20008000000 */
[----:B------:R-:W-:-:S03]  /*1b00*/  SEL R3, R3, RZ, P1 ;  /* 0x000000ff03037207 */ /* 0x000fc60000800000 */
[----:B------:R-:W-:Y:S01]  /*1b10*/  LOP3.LUT R7, R7, UR4, RZ, 0x3c, !PT ;  /* 0x0000000407077c12 */ /* 0x000fe2000f8e3cff */
[----:B------:R-:W-:Y:S07]  /*1b20*/  @P2 BRA `(.L_x_30) ;  /* 0xfffffffc00382947 */ /* 0x000fee000383ffff */
.L_x_23:
[----:B------:R-:W3:Y:S02]  /*1b30*/  LDC R0, c[0x0][0x28c] ;  /* 0x0000a300ff007b82 */ /* 0x000ee40000000800 */
[----:B---3--:R-:W-:-:S13]  /*1b40*/  ISETP.GE.AND P1, PT, R0, 0x1, PT ;  /* 0x000000010000780c */ /* 0x008fda0003f26270 */
[----:B------:R-:W-:Y:S05]  /*1b50*/  @!P1 BRA `(.L_x_31) ;  /* 0x0000000000509947 */ /* 0x000fea0003800000 */
[----:B------:R-:W-:Y:S05]  /*1b60*/  @!P0 BRA `(.L_x_32) ;  /* 0x0000000000048947 */ /* 0x000fea0003800000 */
[----:B------:R-:W-:Y:S01]  /*1b70*/  BPT.TRAP 0x1 ;  /* 0x000000040000795c */ /* 0x000fe20000300000 */
.L_x_32:
[----:B------:R-:W-:Y:S01]  /*1b80*/  ISETP.NE.AND P0, PT, R23, RZ, PT ;  /* 0x000000ff1700720c */ /* 0x000fe20003f05270 */
[----:B------:R-:W-:Y:S01]  /*1b90*/  BSSY B0, `(.L_x_33) ;  /* 0x000000e000007945 */ /* 0x000fe20003800000 */
[----:B------:R-:W-:-:S11]  /*1ba0*/  ISETP.GT.U32.AND P1, PT, R19, 0x1, PT ;  /* 0x000000011300780c */ /* 0x000fd60003f24070 */
[----:B------:R-:W-:Y:S05]  /*1bb0*/  @!P0 BRA `(.L_x_34) ;  /* 0x00000000002c8947 */ /* 0x000fea0003800000 */
[----:B------:R-:W-:-:S04]  /*1bc0*/  UISETP.LT.AND UP0, UPT, UR40, 0x1, UPT ;  /* 0x000000012800788c */ /* 0x000fc8000bf01270 */
[----:B------:R-:W-:-:S04]  /*1bd0*/  USEL UR6, UR40, 0x1, UP0 ;  /* 0x0000000128067887 */ /* 0x000fc80008000000 */
[----:B------:R-:W-:-:S04]  /*1be0*/  UIADD3 UR6, UR39, UR40, -UR6 ;  /* 0x0000002827067290 */ /* 0x000fc8000fffe806 */
[----:B------:R-:W-:-:S04]  /*1bf0*/  UIMAD.WIDE.U32 UR4, UR6, 0x38e38e39, URZ ;  /* 0x38e38e39060478a5 */ /* 0x000fc8000f8e003f */
[----:B------:R-:W-:-:S04]  /*1c00*/  USHF.R.U32.HI UR4, URZ, 0x1, UR5 ;  /* 0x000000013f047899 */ /* 0x000fc80008011605 */
[----:B------:R-:W-:-:S06]  /*1c10*/  UIMAD UR6, UR4, -0x9, UR6 ;  /* 0xfffffff7040678a4 */ /* 0x000fcc000f8e0206 */
[----:B------:R-:W-:-:S04]  /*1c20*/  IMAD.U32 R3, RZ, RZ, UR6 ;  /* 0x00000006ff037e24 */ /* 0x000fc8000f8e00ff */
[----:B------:R-:W-:-:S04]  /*1c30*/  IMAD R0, R3, 0x8, R6 ;  /* 0x0000000803007824 */ /* 0x000fc800078e0206 */
[----:B------:R-:W-:-:S05]  /*1c40*/  VIADD R3, R0, 0x48 ;  /* 0x0000004800037836 */ /* 0x000fca0000000000 */
[----:B------:R-:W-:-:S04]  /*1c50*/  PRMT R3, R152, 0x654, R3 ;  /* 0x0000065498037816 */ /* 0x000fc80000000003 */
[----:B------:R3:W-:Y:S03]  /*1c60*/  SYNCS.ARRIVE.TRANS64.RED.A1T0 RZ, [R3+URZ], RZ ;  /* 0x000000ff03ff79a7 */ /* 0x0007e6000810043f */
.L_x_34:
[----:B------:R-:W-:Y:S05]  /*1c70*/  BSYNC B0 ;  /* 0x0000000000007941 */ /* 0x000fea0003800000 */
.L_x_33:
[----:B------:R-:W-:Y:S05]  /*1c80*/  @P1 BRA `(.L_x_31) ;  /* 0x0000000000041947 */ /* 0x000fea0003800000 */
[----:B------:R-:W-:Y:S01]  /*1c90*/  BPT.TRAP 0x1 ;  /* 0x000000040000795c */ /* 0x000fe20000300000 */
.L_x_31:
[----:B------:R-:W4:Y:S01]  /*1ca0*/  LDC R9, c[0x0][0x288] ;  /* 0x0000a200ff097b82 */ /* 0x000f220000000800 */
[--C-:B------:R-:W-:Y:S01]  /*1cb0*/  SHF.R.U32.HI R0, RZ, 0x2, R18.reuse ;  /* 0x00000002ff007819 */ /* 0x100fe20000011612 */
[----:B------:R-:W-:Y:S01]  /*1cc0*/  UIADD3 UR39, UR40, UR39, URZ ;  /* 0x0000002728277290 */ /* 0x000fe2000fffe03f */
[----:B01----:R-:W-:Y:S01]  /*1cd0*/  SHF.R.U32.HI R5, RZ, 0x7, R18 ;  /* 0x00000007ff057819 */ /* 0x003fe20000011612 */
[----:B------:R-:W-:Y:S01]  /*1ce0*/  ULDC UR7, c[0x0][0x284] ;  /* 0x0000a10000077ab9 */ /* 0x000fe20000000800 */
[----:B------:R-:W-:Y:S01]  /*1cf0*/  LOP3.LUT R4, R18, 0x60, RZ, 0xc0, !PT ;  /* 0x0000006012047812 */ /* 0x000fe200078ec0ff */
[----:B------:R-:W-:Y:S01]  /*1d00*/  UISETP.GT.U32.AND UP0, UPT, UR39, 0x8, UPT ;  /* 0x000000082700788c */ /* 0x000fe2000bf04070 */
[----:B---3--:R-:W-:Y:S01]  /*1d10*/  LOP3.LUT R3, R0, 0x7, RZ, 0xc0, !PT ;  /* 0x0000000700037812 */ /* 0x008fe200078ec0ff */
[----:B------:R-:W-:Y:S01]  /*1d20*/  UISETP.GE.U32.AND UP1, UPT, UR40, 0x9, UPT ;  /* 0x000000092800788c */ /* 0x000fe2000bf26070 */
[----:B------:R-:W-:Y:S01]  /*1d30*/  LOP3.LUT R0, R5, 0x1, RZ, 0xc0, !PT ;  /* 0x0000000105007812 */ /* 0x000fe200078ec0ff */
[----:B------:R-:W-:Y:S01]  /*1d40*/  UISETP.LT.U32.AND UP0, UPT, UR40, 0x9, UP0 ;  /* 0x000000092800788c */ /* 0x000fe20008701070 */
[----:B------:R-:W-:Y:S01]  /*1d50*/  SHF.R.U32.HI R6, RZ, 0x1, R4 ;  /* 0x00000001ff067819 */ /* 0x000fe20000011604 */
[----:B------:R-:W-:Y:S01]  /*1d60*/  IMAD.SHL.U32 R4, R18, 0x2, RZ ;  /* 0x0000000212047824 */ /* 0x000fe200078e00ff */
[----:B------:R-:W-:Y:S01]  /*1d70*/  SHF.R.S32.HI R14, RZ, 0x1f, R22 ;  /* 0x0000001fff0e7819 */ /* 0x000fe20000011416 */
[----:B------:R-:W-:Y:S01]  /*1d80*/  IMAD.SHL.U32 R8, R0, 0x40, RZ ;  /* 0x0000004000087824 */ /* 0x000fe200078e00ff */
[--C-:B------:R-:W-:Y:S01]  /*1d90*/  IADD3 R5, RZ, -R6, -R3.reuse ;  /* 0x80000006ff057210 */ /* 0x100fe20007ffe803 */
[----:B------:R-:W-:Y:S01]  /*1da0*/  ULDC.64 UR8, c[0x0][0x5d0] ;  /* 0x0001740000087ab9 */ /* 0x000fe20000000a00 */
[----:B------:R-:W-:Y:S01]  /*1db0*/  LOP3.LUT R4, R4, 0x6, RZ, 0xc0, !PT ;  /* 0x0000000604047812 */ /* 0x000fe200078ec0ff */
[----:B------:R-:W-:Y:S01]  /*1dc0*/  UIMAD.WIDE.U32 UR4, UR39, 0x38e38e39, URZ ;  /* 0x38e38e39270478a5 */ /* 0x000fe2000f8e003f */
[----:B------:R-:W-:Y:S01]  /*1dd0*/  LOP3.LUT R3, R8, 0x40, R3, 0xe2, !PT ;  /* 0x0000004008037812 */ /* 0x000fe200078ee203 */
[----:B------:R-:W-:Y:S01]  /*1de0*/  IMAD R7, R0, -0x40, R5 ;  /* 0xffffffc000077824 */ /* 0x000fe200078e0205 */
[----:B------:R-:W-:Y:S01]  /*1df0*/  LOP3.LUT R0, R18, 0x3, RZ, 0xc0, !PT ;  /* 0x0000000312007812 */ /* 0x000fe200078ec0ff */
[----:B------:R-:W-:Y:S01]  /*1e00*/  USEL UR6, URZ, 0x1, !UP0 ;  /* 0x000000013f067887 */ /* 0x000fe2000c000000 */
[----:B------:R-:W-:Y:S01]  /*1e10*/  PRMT R8, R4, 0x6540, R153 ;  /* 0x0000654004087816 */ /* 0x000fe20000000099 */
[----:B------:R-:W-:Y:S01]  /*1e20*/  IMAD.SHL.U32 R153, R153, 0x100, RZ ;  /* 0x0000010099997824 */ /* 0x000fe200078e00ff */
[----:B------:R-:W-:Y:S01]  /*1e30*/  USHF.R.U32.HI UR4, URZ, 0x1, UR5 ;  /* 0x000000013f047899 */ /* 0x000fe20008011605 */
[----:B----4-:R-:W-:Y:S01]  /*1e40*/  IMAD R12, R0, -0x2, R9 ;  /* 0xfffffffe000c7824 */ /* 0x010fe200078e0209 */
[----:B------:R-:W-:Y:S01]  /*1e50*/  ULOP3.LUT UR38, UR38, UR6, URZ, 0x3c, !UPT ;  /* 0x0000000626267292 */ /* 0x000fe2000f8e3c3f */
[----:B------:R-:W-:Y:S01]  /*1e60*/  IMAD.SHL.U32 R0, R154, 0x80, RZ ;  /* 0x000000809a007824 */ /* 0x000fe200078e00ff */
[----:B------:R-:W-:Y:S01]  /*1e70*/  ISETP.GE.AND P0, PT, R153, R9, PT ;  /* 0x000000099900720c */ /* 0x000fe20003f06270 */
[----:B------:R-:W-:Y:S01]  /*1e80*/  IMAD R5, R14, UR8, RZ ;  /* 0x000000080e057c24 */ /* 0x000fe2000f8e02ff */
[--C-:B------:R-:W-:Y:S01]  /*1e90*/  SHF.R.S32.HI R9, RZ, 0x1f, R8.reuse ;  /* 0x0000001fff097819 */ /* 0x100fe20000011408 */
[----:B------:R-:W-:Y:S01]  /*1ea0*/  IMAD.WIDE R10, R154, 0x80, RZ ;  /* 0x000000809a0a7825 */ /* 0x000fe200078e02ff */
[C---:B------:R-:W-:Y:S01]  /*1eb0*/  ISETP.GE.OR P0, PT, R0.reuse, UR7, P0 ;  /* 0x0000000700007c0c */ /* 0x040fe20008706670 */
[----:B------:R-:W-:Y:S01]  /*1ec0*/  UIMAD UR39, UR4, -0x9, UR39 ;  /* 0xfffffff7042778a4 */ /* 0x000fe2000f8e0227 */
[----:B------:R-:W-:Y:S01]  /*1ed0*/  IADD3 R162, -R0, UR7, R7 ;  /* 0x0000000700a27c10 */ /* 0x000fe2000fffe107 */
[C---:B------:R-:W-:Y:S01]  /*1ee0*/  IMAD R13, R22.reuse, UR9, R5 ;  /* 0x00000009160d7c24 */ /* 0x040fe2000f8e0205 */
[----:B------:R-:W-:Y:S01]  /*1ef0*/  @UP1 ULOP3.LUT UR38, UR38, 0x1, UR4, 0x78, !UPT ;  /* 0x0000000126261892 */ /* 0x000fe2000f8e7804 */
[----:B------:R-:W-:Y:S01]  /*1f00*/  IMAD.WIDE.U32 R4, R22, UR8, R8 ;  /* 0x0000000816047c25 */ /* 0x000fe2000f8e0008 */
[----:B------:R-:W-:-:S03]  /*1f10*/  LOP3.LUT R163, R10, R3, R6, 0xfe, !PT ;  /* 0x000000030aa37212 */ /* 0x000fc600078efe06 */
[----:B------:R-:W-:Y:S02]  /*1f20*/  IMAD.IADD R5, R5, 0x1, R13 ;  /* 0x0000000105057824 */ /* 0x000fe400078e020d */
[----:B------:R-:W-:Y:S02]  /*1f30*/  IMAD.IADD R0, R12, 0x1, -R153 ;  /* 0x000000010c007824 */ /* 0x000fe400078e0a99 */
[----:B------:R-:W-:Y:S01]  /*1f40*/  IMAD.MOV.U32 R154, RZ, RZ, -0x1 ;  /* 0xffffffffff9a7424 */ /* 0x000fe200078e00ff */
[----:B------:R-:W-:Y:S06]  /*1f50*/  @P0 BRA `(.L_x_35) ;  /* 0x0000006000a00947 */ /* 0x000fec0003800000 */
[----:B------:R-:W0:Y:S01]  /*1f60*/  LDC.64 R12, c[0x0][0x5c8] ;  /* 0x00017200ff0c7b82 */ /* 0x000e220000000a00 */
[----:B------:R-:W-:Y:S01]  /*1f70*/  ULDC.64 UR4, c[0x0][0x5c0] ;  /* 0x0001700000047ab9 */ /* 0x000fe20000000a00 */
[----:B------:R-:W-:Y:S01]  /*1f80*/  BSSY B0, `(.L_x_35) ;  /* 0x0000625000007945 */ /* 0x000fe20003800000 */
[-C--:B0-----:R-:W-:Y:S02]  /*1f90*/  IMAD R6, R11, R12.reuse, RZ ;  /* 0x0000000c0b067224 */ /* 0x081fe400078e02ff */
[----:B------:R-:W-:-:S04]  /*1fa0*/  IMAD.WIDE.U32 R4, R163, R12, R4 ;  /* 0x0000000ca3047225 */ /* 0x000fc800078e0004 */
[----:B------:R-:W-:Y:S01]  /*1fb0*/  IMAD R3, R163, R13, R6 ;  /* 0x0000000da3037224 */ /* 0x000fe200078e0206 */
[----:B------:R-:W-:-:S03]  /*1fc0*/  IADD3 R4, P0, R4, UR4, RZ ;  /* 0x0000000404047c10 */ /* 0x000fc6000ff1e0ff */
[----:B------:R-:W-:Y:S01]  /*1fd0*/  IMAD.IADD R3, R5, 0x1, R3 ;  /* 0x0000000105037824 */ /* 0x000fe200078e0203 */
[----:B------:R-:W-:-:S04]  /*1fe0*/  LEA R6, P1, R12, R4, 0x3 ;  /* 0x000000040c067211 */ /* 0x000fc800078218ff */
[----:B------:R-:W-:Y:S02]  /*1ff0*/  IADD3.X R5, R3, UR5, RZ, P0, !PT ;  /* 0x0000000503057c10 */ /* 0x000fe400087fe4ff */
[----:B-----5:R-:W-:Y:S02]  /*2000*/  ISETP.NE.AND P0, PT, R156, RZ, PT ;  /* 0x000000ff9c00720c */ /* 0x020fe40003f05270 */
[----:B------:R-:W-:-:S11]  /*2010*/  LEA.HI.X R7, R12, R5, R13, 0x3, P1 ;  /* 0x000000050c077211 */ /* 0x000fd600008f1c0d */
[----:B------:R-:W-:Y:S05]  /*2020*/  @!P0 BRA `(.L_x_36) ;  /* 0x0000004800608947 */ /* 0x000fea0003800000 */
[----:B------:R-:W0:Y:S01]  /*2030*/  LDC.64 R158, c[0x0][0x5b0] ;  /* 0x00016c00ff9e7b82 */ /* 0x000e220000000a00 */
[----:B------:R-:W-:Y:S01]  /*2040*/  ULDC.64 UR4, c[0x0][0x5b8] ;  /* 0x00016e0000047ab9 */ /* 0x000fe20000000a00 */
[----:B------:R-:W-:Y:S01]  /*2050*/  ISETP.GE.AND P1, PT, R162, 0x1, PT ;  /* 0x00000001a200780c */ /* 0x000fe20003f26270 */
[----:B------:R-:W-:Y:S01]  /*2060*/  IMAD R3, R14, UR4, RZ ;  /* 0x000000040e037c24 */ /* 0x000fe2000f8e02ff */
[----:B------:R-:W-:Y:S01]  /*2070*/  BSSY B1, `(.L_x_37) ;  /* 0x000000e000017945 */ /* 0x000fe20003800000 */
[----:B------:R-:W-:Y:S01]  /*2080*/  IMAD.WIDE.U32 R20, R22, UR4, R8 ;  /* 0x0000000416147c25 */ /* 0x000fe2000f8e0008 */
[----:B------:R-:W-:Y:S02]  /*2090*/  ISETP.LT.OR P5, PT, R0, 0x1, !P1 ;  /* 0x000000010000780c */ /* 0x000fe40004fa1670 */
[----:B------:R-:W1:Y:S01]  /*20a0*/  LDC.64 R160, c[0x0][0x5a8] ;  /* 0x00016a00ffa07b82 */ /* 0x000e620000000a00 */
[----:B------:R-:W-:Y:S02]  /*20b0*/  IMAD R3, R22, UR5, R3 ;  /* 0x0000000516037c24 */ /* 0x000fe4000f8e0203 */
[----:B------:R-:W-:-:S02]  /*20c0*/  IMAD.MOV.U32 R14, RZ, RZ, R20 ;  /* 0x000000ffff0e7224 */ /* 0x000fc400078e0014 */
[----:B------:R-:W-:Y:S02]  /*20d0*/  IMAD.IADD R15, R21, 0x1, R3 ;  /* 0x00000001150f7824 */ /* 0x000fe400078e0203 */
[-C--:B0-----:R-:W-:Y:S02]  /*20e0*/  IMAD R10, R11, R158.reuse, RZ ;  /* 0x0000009e0b0a7224 */ /* 0x081fe400078e02ff */
[----:B------:R-:W-:-:S04]  /*20f0*/  IMAD.WIDE.U32 R8, R163, R158, R14 ;  /* 0x0000009ea3087225 */ /* 0x000fc800078e000e */
[----:B------:R-:W-:Y:S01]  /*2100*/  IMAD R13, R163, R159, R10 ;  /* 0x0000009fa30d7224 */ /* 0x000fe200078e020a */
[----:B-1----:R-:W-:-:S04]  /*2110*/  IADD3 R8, P0, R8, R160, RZ ;  /* 0x000000a008087210 */ /* 0x002fc80007f1e0ff */
[----:B------:R-:W-:Y:S01]  /*2120*/  IADD3.X R9, R161, R9, R13, P0, !PT ;  /* 0x00000009a1097210 */ /* 0x000fe200007fe40d */
[----:B------:R-:W-:Y:S08]  /*2130*/  @P5 BRA `(.L_x_38) ;  /* 0x0000000000045947 */ /* 0x000ff00003800000 */
[----:B--2---:R0:W5:Y:S02]  /*2140*/  LDG.E.U8 R157, desc[UR36][R8.64] ;  /* 0x00000024089d7981 */ /* 0x004164000c1e1100 */
.L_x_38:
[----:B------:R-:W-:Y:S05]  /*2150*/  BSYNC B1 ;  /* 0x0000000000017941 */ /* 0x000fea0003800000 */
.L_x_37:
[----:B-----5:R-:W-:Y:S01]  /*2160*/  LOP3.LUT R3, R157, 0xffff, RZ, 0xc0, !PT ;  /* 0x0000ffff9d037812 */ /* 0x020fe200078ec0ff */
[----:B------:R-:W-:Y:S01]  /*2170*/  IMAD.SHL.U32 R10, R158, 0x8, RZ ;  /* 0x000000089e0a7824 */ /* 0x000fe200078e00ff */
[----:B------:R-:W-:Y:S01]  /*2180*/  ISETP.LT.OR P2, PT, R0, 0x2, !P1 ;  /* 0x000000020000780c */ /* 0x000fe20004f41670 */
[----:B------:R-:W-:Y:S01]  /*2190*/  BSSY B1, `(.L_x_39) ;  /* 0x000000e000017945 */ /* 0x000fe20003800000 */
[----:B------:R-:W-:Y:S02]  /*21a0*/  PRMT R3, R3, 0x8880, RZ ;  /* 0x0000888003037816 */ /* 0x000fe400000000ff */
[----:B------:R-:W-:Y:S02]  /*21b0*/  SHF.L.U64.HI R11, R158, 0x3, R159 ;  /* 0x000000039e0b7819 */ /* 0x000fe4000001029f */
[----:B------:R-:W-:Y:S01]  /*21c0*/  ISETP.GE.AND P0, PT, R162, 0x9, PT ;  /* 0x00000009a200780c */ /* 0x000fe20003f06270 */
[----:B------:R-:W-:Y:S02]  /*21d0*/  IMAD R12, R3, R156, RZ ;  /* 0x0000009c030c7224 */ /* 0x000fe400078e02ff */
[----:B------:R-:W-:-:S04]  /*21e0*/  IMAD.WIDE.U32 R10, R163, R158, R10 ;  /* 0x0000009ea30a7225 */ /* 0x000fc800078e000a */
[----:B------:R-:W-:Y:S01]  /*21f0*/  @!P5 IMAD R3, R24, R155, R12 ;  /* 0x0000009b1803d224 */ /* 0x000fe200078e020c */
[----:B------:R-:W-:Y:S01]  /*2200*/  IADD3 R10, P3, P4, R20, R160, R10 ;  /* 0x000000a0140a7210 */ /* 0x000fe20007c7e00a */
[----:B------:R-:W-:-:S03]  /*2210*/  IMAD.IADD R13, R13, 0x1, R11 ;  /* 0x000000010d0d7824 */ /* 0x000fc600078e020b */
[----:B------:R1:W-:Y:S01]  /*2220*/  @!P5 STG.E.U8 desc[UR36][R4.64], R3 ;  /* 0x000000030400d986 */ /* 0x0003e2000c101124 */
[----:B------:R-:W-:Y:S08]  /*2230*/  @P2 BRA `(.L_x_40) ;  /* 0x00000000000c2947 */ /* 0x000ff00003800000 */
[----:B--2---:R-:W1:Y:S02]  /*2240*/  LDG.E.U8 R157, desc[UR36][R8.64+0x1] ;  /* 0x00000124089d7981 */ /* 0x004e64000c1e1100 */
[----:B-1----:R-:W-:-:S05]  /*2250*/  PRMT R3, R157, 0x8880, RZ ;  /* 0x000088809d037816 */ /* 0x002fca00000000ff */
[----:B------:R-:W-:-:S07]  /*2260*/  IMAD R12, R3, R156, RZ ;  /* 0x0000009c030c7224 */ /* 0x000fce00078e02ff */
.L_x_40:
[----:B------:R-:W-:Y:S05]  /*2270*/  BSYNC B1 ;  /* 0x0000000000017941 */ /* 0x000fea0003800000 */
.L_x_39:
[C---:B------:R-:W-:Y:S01]  /*2280*/  ISETP.LT.OR P5, PT, R0.reuse, 0x1, !P0 ;  /* 0x000000010000780c */ /* 0x040fe200047a1670 */
[----:B------:R-:W-:Y:S01]  /*2290*/  @!P2 IMAD R25, R25, R155, R12 ;  /* 0x0000009b1919a224 */ /* 0x000fe200078e020c */
[----:B------:R-:W-:Y:S01]  /*22a0*/  BSSY B1, `(.L_x_41) ;  /* 0x000000a000017945 */ /* 0x000fe20003800000 */
[----:B------:R-:W-:Y:S02]  /*22b0*/  IADD3.X R11, R15, R161, R13, P3, P4 ;  /* 0x000000a10f0b7210 */ /* 0x000fe40001fe840d */
[C---:B------:R-:W-:Y:S01]  /*22c0*/  ISETP.LT.OR P3, PT, R0.reuse, 0x2, !P0 ;  /* 0x000000020000780c */ /* 0x040fe20004761670 */
[----:B------:R3:W-:Y:S01]  /*22d0*/  @!P2 STG.E.U8 desc[UR36][R4.64+0x1], R25 ;  /* 0x000001190400a986 */ /* 0x0007e2000c101124 */
[C---:B------:R-:W-:Y:S02]  /*22e0*/  ISETP.LT.OR P4, PT, R0.reuse, 0x9, !P1 ;  /* 0x000000090000780c */ /* 0x040fe40004f81670 */
[----:B------:R-:W-:-:S04]  /*22f0*/  ISETP.LT.OR P2, PT, R0, 0xa, !P1 ;  /* 0x0000000a0000780c */ /* 0x000fc80004f41670 */
[----:B------:R-:W-:Y:S09]  /*2300*/  @P5 BRA `(.L_x_42) ;  /* 0x00000000000c5947 */ /* 0x000ff20003800000 */
[----:B--2---:R-:W1:Y:S02]  /*2310*/  LDG.E.U8 R157, desc[UR36][R10.64] ;  /* 0x000000240a9d7981 */ /* 0x004e64000c1e1100 */
[----:B-1----:R-:W-:-:S05]  /*2320*/  PRMT R3, R157, 0x8880, RZ ;  /* 0x000088809d037816 */ /* 0x002fca00000000ff */
[----:B------:R-:W-:-:S07]  /*2330*/  IMAD R12, R3, R156, RZ ;  /* 0x0000009c030c7224 */ /* 0x000fce00078e02ff */
.L_x_42:
[----:B------:R-:W-:Y:S05]  /*2340*/  BSYNC B1 ;  /* 0x0000000000017941 */ /* 0x000fea0003800000 */
.L_x_41:
[----:B-1----:R-:W-:Y:S01]  /*2350*/  @!P5 IMAD R3, R26, R155, R12 ;  /* 0x0000009b1a03d224 */ /* 0x002fe200078e020c */
[----:B------:R-:W-:Y:S04]  /*2360*/  BSSY B1, `(.L_x_43) ;  /* 0x0000006000017945 */ /* 0x000fe80003800000 */
[----:B------:R1:W-:Y:S01]  /*2370*/  @!P5 STG.E.U8 desc[UR36][R6.64], R3 ;  /* 0x000000030600d986 */ /* 0x0003e2000c101124 */
[----:B------:R-:W-:Y:S05]  /*2380*/  @P3 BRA `(.L_x_44) ;  /* 0x00000000000c3947 */ /* 0x000fea0003800000 */
[----:B--2---:R-:W1:Y:S02]  /*2390*/  LDG.E.U8 R157, desc[UR36][R10.64+0x1] ;  /* 0x000001240a9d7981 */ /* 0x004e64000c1e1100 */
[----:B-1----:R-:W-:-:S05]  /*23a0*/  PRMT R3, R157, 0x8880, RZ ;  /* 0x000088809d037816 */ /* 0x002fca00000000ff */
[----:B------:R-:W-:-:S07]  /*23b0*/  IMAD R12, R3, R156, RZ ;  /* 0x0000009c030c7224 */ /* 0x000fce00078e02ff */
.L_x_44:
[----:B------:R-:W-:Y:S05]  /*23c0*/  BSYNC B1 ;  /* 0x0000000000017941 */ /* 0x000fea0003800000 */
.L_x_43:
[----:B------:R-:W-:Y:S01]  /*23d0*/  @!P3 IMAD R27, R27, R155, R12 ;  /* 0x0000009b1b1bb224 */ /* 0x000fe200078e020c */
[----:B------:R-:W-:Y:S04]  /*23e0*/  BSSY B1, `(.L_x_45) ;  /* 0x0000006000017945 */ /* 0x000fe80003800000 */
[----:B------:R4:W-:Y:S01]  /*23f0*/  @!P3 STG.E.U8 desc[UR36][R6.64+0x1], R27 ;  /* 0x0000011b0600b986 */ /* 0x0009e2000c101124 */
[----:B------:R-:W-:Y:S05]  /*2400*/  @P4 BRA `(.L_x_46) ;  /* 0x00000000000c4947 */ /* 0x000fea0003800000 */
[----:B--2---:R-:W1:Y:S02]  /*2410*/  LDG.E.U8 R157, desc[UR36][R8.64+0x8] ;  /* 0x00000824089d7981 */ /* 0x004e64000c1e1100 */
[----:B-1----:R-:W-:-:S05]  /*2420*/  PRMT R3, R157, 0x8880, RZ ;  /* 0x000088809d037816 */ /* 0x002fca00000000ff */
[----:B------:R-:W-:-:S07]  /*2430*/  IMAD R12, R3, R156, RZ ;  /* 0x0000009c030c7224 */ /* 0x000fce00078e02ff */
.L_x_46:
[----:B------:R-:W-:Y:S05]  /*2440*/  BSYNC B1 ;  /* 0x0000000000017941 */ /* 0x000fea0003800000 */
.L_x_45:
[----:B-1----:R-:W-:Y:S01]  /*2450*/  @!P4 IMAD R3, R28, R155, R12 ;  /* 0x0000009b1c03c224 */ /* 0x002fe200078e020c */
[----:B------:R-:W-:Y:S04]  /*2460*/  BSSY B1, `(.L_x_47) ;  /* 0x0000006000017945 */ /* 0x000fe80003800000 */
[----:B------:R1:W-:Y:S01]  /*2470*/  @!P4 STG.E.U8 desc[UR36][R4.64+0x8], R3 ;  /* 0x000008030400c986 */ /* 0x0003e2000c101124 */
[----:B------:R-:W-:Y:S05]  /*2480*/  @P2 BRA `(.L_x_48) ;  /* 0x00000000000c2947 */ /* 0x000fea0003800000 */
[----:B--2---:R-:W1:Y:S02]  /*2490*/  LDG.E.U8 R157, desc[UR36][R8.64+0x9] ;  /* 0x00000924089d7981 */ /* 0x004e64000c1e1100 */
[----:B-1----:R-:W-:-:S05]  /*24a0*/  PRMT R3, R157, 0x8880, RZ ;  /* 0x000088809d037816 */ /* 0x002fca00000000ff */
[----:B------:R-:W-:-:S07]  /*24b0*/  IMAD R12, R3, R156, RZ ;  /* 0x0000009c030c7224 */ /* 0x000fce00078e02ff */
.L_x_48:
[----:B------:R-:W-:Y:S05]  /*24c0*/  BSYNC B1 ;  /* 0x0000000000017941 */ /* 0x000fea0003800000 */
.L_x_47:
[C---:B------:R-:W-:Y:S01]  /*24d0*/  ISETP.LT.OR P4, PT, R0.reuse, 0x9, !P0 ;  /* 0x000000090000780c */ /* 0x040fe20004781670 */
[----:B------:R-:W-:Y:S01]  /*24e0*/  @!P2 IMAD R29, R29, R155, R12 ;  /* 0x0000009b1d1da224 */ /* 0x000fe200078e020c */
[----:B------:R-:W-:Y:S01]  /*24f0*/  BSSY B1, `(.L_x_49) ;  /* 0x0000009000017945 */ /* 0x000fe20003800000 */
[C---:B------:R-:W-:Y:S02]  /*2500*/  ISETP.LT.OR P3, PT, R0.reuse, 0xa, !P0 ;  /* 0x0000000a0000780c */ /* 0x040fe40004761670 */
[C---:B------:R-:W-:Y:S01]  /*2510*/  ISETP.LT.OR P5, PT, R0.reuse, 0x11, !P1 ;  /* 0x000000110000780c */ /* 0x040fe20004fa1670 */
[----:B------:R0:W-:Y:S01]  /*2520*/  @!P2 STG.E.U8 desc[UR36][R4.64+0x9], R29 ;  /* 0x0000091d0400a986 */ /* 0x0001e2000c101124 */
[----:B------:R-:W-:-:S06]  /*2530*/  ISETP.LT.OR P2, PT, R0, 0x12, !P1 ;  /* 0x000000120000780c */ /* 0x000fcc0004f41670 */
[----:B------:R-:W-:Y:S07]  /*2540*/  @P4 BRA `(.L_x_50) ;  /* 0x00000000000c4947 */ /* 0x000fee0003800000 */
[----:B--2---:R-:W1:Y:S02]  /*2550*/  LDG.E.U8 R157, desc[UR36][R10.64+0x8] ;  /* 0x000008240a9d7981 */ /* 0x004e64000c1e1100 */
[----:B-1----:R-:W-:-:S05]  /*2560*/  PRMT R3, R157, 0x8880, RZ ;  /* 0x000088809d037816 */ /* 0x002fca00000000ff */
[----:B------:R-:W-:-:S07]  /*2570*/  IMAD R12, R3, R156, RZ ;  /* 0x0000009c030c7224 */ /* 0x000fce00078e02ff */
.L_x_50:
[----:B------:R-:W-:Y:S05]  /*2580*/  BSYNC B1 ;  /* 0x0000000000017941 */ /* 0x000fea0003800000 */
.L_x_49:
[----:B-1----:R-:W-:Y:S01]  /*2590*/  @!P4 IMAD R3, R30, R155, R12 ;  /* 0x0000009b1e03c224 */ /* 0x002fe200078e020c */
[----:B------:R-:W-:Y:S04]  /*25a0*/  BSSY B1, `(.L_x_51) ;  /* 0x0000006000017945 */ /* 0x000fe80003800000 */
[----:B------:R1:W-:Y:S01]  /*25b0*/  @!P4 STG.E.U8 desc[UR36][R6.64+0x8], R3 ;  /* 0x000008030600c986 */ /* 0x0003e2000c101124 */
[----:B------:R-:W-:Y:S05]  /*25c0*/  @P3 BRA `(.L_x_52) ;  /* 0x00000000000c3947 */ /* 0x000fea0003800000 */
[----:B--2---:R-:W1:Y:S02]  /*25d0*/  LDG.E.U8 R157, desc[UR36][R10.64+0x9] ;  /* 0x000009240a9d7981 */ /* 0x004e64000c1e1100 */
[----:B-1----:R-:W-:-:S05]  /*25e0*/  PRMT R3, R157, 0x8880, RZ ;  /* 0x000088809d037816 */ /* 0x002fca00000000ff */
[----:B------:R-:W-:-:S07]  /*25f0*/  IMAD R12, R3, R156, RZ ;  /* 0x0000009c030c7224 */ /* 0x000fce00078e02ff */
.L_x_52:
[----:B------:R-:W-:Y:S05]  /*2600*/  BSYNC B1 ;  /* 0x0000000000017941 */ /* 0x000fea0003800000 */
.L_x_51:
[----:B------:R-:W-:Y:S01]  /*2610*/  @!P3 IMAD R31, R31, R155, R12 ;  /* 0x0000009b1f1fb224 */ /* 0x000fe200078e020c */
[----:B------:R-:W-:Y:S04]  /*2620*/  BSSY B1, `(.L_x_53) ;  /* 0x0000006000017945 */ /* 0x000fe80003800000 */
[----:B------:R0:W-:Y:S01]  /*2630*/  @!P3 STG.E.U8 desc[UR36][R6.64+0x9], R31 ;  /* 0x0000091f0600b986 */ /* 0x0001e2000c101124 */
[----:B------:R-:W-:Y:S05]  /*2640*/  @P5 BRA `(.L_x_54) ;  /* 0x00000000000c5947 */ /* 0x000fea0003800000 */
[----:B--2---:R-:W1:Y:S02]  /*2650*/  LDG.E.U8 R157, desc[UR36][R8.64+0x10] ;  /* 0x00001024089d7981 */ /* 0x004e64000c1e1100 */
[----:B-1----:R-:W-:-:S05]  /*2660*/  PRMT R3, R157, 0x8880, RZ ;  /* 0x000088809d037816 */ /* 0x002fca00000000ff */
[----:B------:R-:W-:-:S07]  /*2670*/  IMAD R12, R3, R156, RZ ;  /* 0x0000009c030c7224 */ /* 0x000fce00078e02ff */
.L_x_54:
[----:B------:R-:W-:Y:S05]  /*2680*/  BSYNC B1 ;  /* 0x0000000000017941 */ /* 0x000fea0003800000 */
.L_x_53:
[----:B-1----:R-:W-:Y:S01]  /*2690*/  @!P5 IMAD R3, R32, R155, R12 ;  /* 0x0000009b2003d224 */ /* 0x002fe200078e020c */
[----:B------:R-:W-:Y:S04]  /*26a0*/  BSSY B1, `(.L_x_55) ;  /* 0x0000006000017945 */ /* 0x000fe80003800000 */
[----:B------:R1:W-:Y:S01]  /*26b0*/  @!P5 STG.E.U8 desc[UR36][R4.64+0x10], R3 ;  /* 0x000010030400d986 */ /* 0x0003e2000c101124 */
[----:B------:R-:W-:Y:S05]  /*26c0*/  @P2 BRA `(.L_x_56) ;  /* 0x00000000000c2947 */ /* 0x000fea0003800000 */
[----:B--2---:R-:W1:Y:S02]  /*26d0*/  LDG.E.U8 R157, desc[UR36][R8.64+0x11] ;  /* 0x00001124089d7981 */ /* 0x004e64000c1e1100 */
[----:B-1----:R-:W-:-:S05]  /*26e0*/  PRMT R3, R157, 0x8880, RZ ;  /* 0x000088809d037816 */ /* 0x002fca00000000ff */
[----:B------:R-:W-:-:S07]  /*26f0*/  IMAD R12, R3, R156, RZ ;  /* 0x0000009c030c7224 */ /* 0x000fce00078e02ff */
.L_x_56:
[----:B------:R-:W-:Y:S05]  /*2700*/  BSYNC B1 ;  /* 0x0000000000017941 */ /* 0x000fea0003800000 */
.L_x_55:
        /* <DEDUP_REMOVED lines=11> */
.L_x_58:
[----:B------:R-:W-:Y:S05]  /*27c0*/  BSYNC B1 ;  /* 0x0000000000017941 */ /* 0x000fea0003800000 */
.L_x_57:
[----:B-1----:R-:W-:Y:S01]  /*27d0*/  @!P4 IMAD R3, R34, R155, R12 ;  /* 0x0000009b2203c224 */ /* 0x002fe200078e020c */
[----:B------:R-:W-:Y:S04]  /*27e0*/  BSSY B1, `(.L_x_59) ;  /* 0x0000006000017945 */ /* 0x000fe80003800000 */
[----:B------:R1:W-:Y:S01]  /*27f0*/  @!P4 STG.E.U8 desc[UR36][R6.64+0x10], R3 ;  /* 0x000010030600c986 */ /* 0x0003e2000c101124 */
[----:B------:R-:W-:Y:S05]  /*2800*/  @P3 BRA `(.L_x_60) ;  /* 0x00000000000c3947 */ /* 0x000fea0003800000 */
[----:B--2---:R-:W1:Y:S02]  /*2810*/  LDG.E.U8 R157, desc[UR36][R10.64+0x11] ;  /* 0x000011240a9d7981 */ /* 0x004e64000c1e1100 */
[----:B-1----:R-:W-:-:S05]  /*2820*/  PRMT R3, R157, 0x8880, RZ ;  /* 0x000088809d037816 */ /* 0x002fca00000000ff */
[----:B------:R-:W-:-:S07]  /*2830*/  IMAD R12, R3, R156, RZ ;  /* 0x0000009c030c7224 */ /* 0x000fce00078e02ff */
.L_x_60:
[----:B------:R-:W-:Y:S05]  /*2840*/  BSYNC B1 ;  /* 0x0000000000017941 */ /* 0x000fea0003800000 */
.L_x_59:
[----:B------:R-:W-:Y:S01]  /*2850*/  @!P3 IMAD R35, R35, R155, R12 ;  /* 0x0000009b2323b224 */ /* 0x000fe200078e020c */
[----:B------:R-:W-:Y:S04]  /*2860*/  BSSY B1, `(.L_x_61) ;  /* 0x0000006000017945 */ /* 0x000fe80003800000 */
[----:B------:R0:W-:Y:S01]  /*2870*/  @!P3 STG.E.U8 desc[UR36][R6.64+0x11], R35 ;  /* 0x000011230600b986 */ /* 0x0001e2000c101124 */
[----:B------:R-:W-:Y:S05]  /*2880*/  @P5 BRA `(.L_x_62) ;  /* 0x00000000000c5947 */ /* 0x000fea0003800000 */
[----:B--2---:R-:W1:Y:S02]  /*2890*/  LDG.E.U8 R157, desc[UR36][R8.64+0x18] ;  /* 0x00001824089d7981 */ /* 0x004e64000c1e1100 */
[----:B-1----:R-:W-:-:S05]  /*28a0*/  PRMT R3, R157, 0x8880, RZ ;  /* 0x000088809d037816 */ /* 0x002fca00000000ff */
[----:B------:R-:W-:-:S07]  /*28b0*/  IMAD R12, R3, R156, RZ ;  /* 0x0000009c030c7224 */ /* 0x000fce00078e02ff */
.L_x_62:
[----:B------:R-:W-:Y:S05]  /*28c0*/  BSYNC B1 ;  /* 0x0000000000017941 */ /* 0x000fea0003800000 */
.L_x_61:
[----:B-1----:R-:W-:Y:S01]  /*28d0*/  @!P5 IMAD R3, R36, R155, R12 ;  /* 0x0000009b2403d224 */ /* 0x002fe200078e020c */
[----:B------:R-:W-:Y:S04]  /*28e0*/  BSSY B1, `(.L_x_63) ;  /* 0x0000006000017945 */ /* 0x000fe80003800000 */
[----:B------:R1:W-:Y:S01]  /*28f0*/  @!P5 STG.E.U8 desc[UR36][R4.64+0x18], R3 ;  /* 0x000018030400d986 */ /* 0x0003e2000c101124 */
[----:B------:R-:W-:Y:S05]  /*2900*/  @P2 BRA `(.L_x_64) ;  /* 0x00000000000c2947 */ /* 0x000fea0003800000 */
[----:B--2---:R-:W1:Y:S02]  /*2910*/  LDG.E.U8 R157, desc[UR36][R8.64+0x19] ;  /* 0x00001924089d7981 */ /* 0x004e64000c1e1100 */
[----:B-1----:R-:W-:-:S05]  /*2920*/  PRMT R3, R157, 0x8880, RZ ;  /* 0x000088809d037816 */ /* 0x002fca00000000ff */
[----:B------:R-:W-:-:S07]  /*2930*/  IMAD R12, R3, R156, RZ ;  /* 0x0000009c030c7224 */ /* 0x000fce00078e02ff */
.L_x_64:
[----:B------:R-:W-:Y:S05]  /*2940*/  BSYNC B1 ;  /* 0x0000000000017941 */ /* 0x000fea0003800000 */
.L_x_63:
        /* <DEDUP_REMOVED lines=11> */
.L_x_66:
[----:B------:R-:W-:Y:S05]  /*2a00*/  BSYNC B1 ;  /* 0x0000000000017941 */ /* 0x000fea0003800000 */
.L_x_65:
[----:B-1----:R-:W-:Y:S01]  /*2a10*/  @!P4 IMAD R3, R38, R155, R12 ;  /* 0x0000009b2603c224 */ /* 0x002fe200078e020c */
[----:B------:R-:W-:Y:S04]  /*2a20*/  BSSY B1, `(.L_x_67) ;  /* 0x0000006000017945 */ /* 0x000fe80003800000 */
[----:B------:R1:W-:Y:S01]  /*2a30*/  @!P4 STG.E.U8 desc[UR36][R6.64+0x18], R3 ;  /* 0x000018030600c986 */ /* 0x0003e2000c101124 */
[----:B------:R-:W-:Y:S05]  /*2a40*/  @P3 BRA `(.L_x_68) ;  /* 0x00000000000c3947 */ /* 0x000fea0003800000 */
[----:B--2---:R-:W1:Y:S02]  /*2a50*/  LDG.E.U8 R157, desc[UR36][R10.64+0x19] ;  /* 0x000019240a9d7981 */ /* 0x004e64000c1e1100 */
[----:B-1----:R-:W-:-:S05]  /*2a60*/  PRMT R3, R157, 0x8880, RZ ;  /* 0x000088809d037816 */ /* 0x002fca00000000ff */
[----:B------:R-:W-:-:S07]  /*2a70*/  IMAD R12, R3, R156, RZ ;  /* 0x0000009c030c7224 */ /* 0x000fce00078e02ff */
.L_x_68:
[----:B------:R-:W-:Y:S05]  /*2a80*/  BSYNC B1 ;  /* 0x0000000000017941 */ /* 0x000fea0003800000 */
.L_x_67:
[----:B------:R-:W-:Y:S01]  /*2a90*/  @!P3 IMAD R39, R39, R155, R12 ;  /* 0x0000009b2727b224 */ /* 0x000fe200078e020c */
[----:B------:R-:W-:Y:S04]  /*2aa0*/  BSSY B1, `(.L_x_69) ;  /* 0x0000006000017945 */ /* 0x000fe80003800000 */
[----:B------:R0:W-:Y:S01]  /*2ab0*/  @!P3 STG.E.U8 desc[UR36][R6.64+0x19], R39 ;  /* 0x000019270600b986 */ /* 0x0001e2000c101124 */
[----:B------:R-:W-:Y:S05]  /*2ac0*/  @P5 BRA `(.L_x_70) ;  /* 0x00000000000c5947 */ /* 0x000fea0003800000 */
[----:B--2---:R-:W1:Y:S02]  /*2ad0*/  LDG.E.U8 R157, desc[UR36][R8.64+0x20] ;  /* 0x00002024089d7981 */ /* 0x004e64000c1e1100 */
[----:B-1----:R-:W-:-:S05]  /*2ae0*/  PRMT R3, R157, 0x8880, RZ ;  /* 0x000088809d037816 */ /* 0x002fca00000000ff */
[----:B------:R-:W-:-:S07]  /*2af0*/  IMAD R12, R3, R156, RZ ;  /* 0x0000009c030c7224 */ /* 0x000fce00078e02ff */
.L_x_70:
[----:B------:R-:W-:Y:S05]  /*2b00*/  BSYNC B1 ;  /* 0x0000000000017941 */ /* 0x000fea0003800000 */
.L_x_69:
[----:B-1----:R-:W-:Y:S01]  /*2b10*/  @!P5 IMAD R3, R40, R155, R12 ;  /* 0x0000009b2803d224 */ /* 0x002fe200078e020c */
[----:B------:R-:W-:Y:S04]  /*2b20*/  BSSY B1, `(.L_x_71) ;  /* 0x0000006000017945 */ /* 0x000fe80003800000 */
[----:B------:R1:W-:Y:S01]  /*2b30*/  @!P5 STG.E.U8 desc[UR36][R4.64+0x20], R3 ;  /* 0x000020030400d986 */ /* 0x0003e2000c101124 */
[----:B------:R-:W-:Y:S05]  /*2b40*/  @P2 BRA `(.L_x_72) ;  /* 0x00000000000c2947 */ /* 0x000fea0003800000 */
[----:B--2---:R-:W1:Y:S02]  /*2b50*/  LDG.E.U8 R157, desc[UR36][R8.64+0x21] ;  /* 0x00002124089d7981 */ /* 0x004e64000c1e1100 */
[----:B-1----:R-:W-:-:S05]  /*2b60*/  PRMT R3, R157, 0x8880, RZ ;  /* 0x000088809d037816 */ /* 0x002fca00000000ff */
[----:B------:R-:W-:-:S07]  /*2b70*/  IMAD R12, R3, R156, RZ ;  /* 0x0000009c030c7224 */ /* 0x000fce00078e02ff */
.L_x_72:
[----:B------:R-:W-:Y:S05]  /*2b80*/  BSYNC B1 ;  /* 0x0000000000017941 */ /* 0x000fea0003800000 */
.L_x_71:
        /* <DEDUP_REMOVED lines=11> */
.L_x_74:
[----:B------:R-:W-:Y:S05]  /*2c40*/  BSYNC B1 ;  /* 0x0000000000017941 */ /* 0x000fea0003800000 */
.L_x_73:
[----:B-1----:R-:W-:Y:S01]  /*2c50*/  @!P4 IMAD R3, R42, R155, R12 ;  /* 0x0000009b2a03c224 */ /* 0x002fe200078e020c */
[----:B------:R-:W-:Y:S04]  /*2c60*/  BSSY B1, `(.L_x_75) ;  /* 0x0000006000017945 */ /* 0x000fe80003800000 */
[----:B------:R1:W-:Y:S01]  /*2c70*/  @!P4 STG.E.U8 desc[UR36][R6.64+0x20], R3 ;  /* 0x000020030600c986 */ /* 0x0003e2000c101124 */
[----:B------:R-:W-:Y:S05]  /*2c80*/  @P3 BRA `(.L_x_76) ;  /* 0x00000000000c3947 */ /* 0x000fea0003800000 */
[----:B--2---:R-:W1:Y:S02]  /*2c90*/  LDG.E.U8 R157, desc[UR36][R10.64+0x21] ;  /* 0x000021240a9d7981 */ /* 0x004e64000c1e1100 */
[----:B-1----:R-:W-:-:S05]  /*2ca0*/  PRMT R3, R157, 0x8880, RZ ;  /* 0x000088809d037816 */ /* 0x002fca00000000ff */
[----:B------:R-:W-:-:S07]  /*2cb0*/  IMAD R12, R3, R156, RZ ;  /* 0x0000009c030c7224 */ /* 0x000fce00078e02ff */
.L_x_76:
[----:B------:R-:W-:Y:S05]  /*2cc0*/  BSYNC B1 ;  /* 0x0000000000017941 */ /* 0x000fea0003800000 */
.L_x_75:
[----:B------:R-:W-:Y:S01]  /*2cd0*/  @!P3 IMAD R43, R43, R155, R12 ;  /* 0x0000009b2b2bb224 */ /* 0x000fe200078e020c */
[----:B------:R-:W-:Y:S04]  /*2ce0*/  BSSY B1, `(.L_x_77) ;  /* 0x0000006000017945 */ /* 0x000fe80003800000 */
[----:B------:R0:W-:Y:S01]  /*2cf0*/  @!P3 STG.E.U8 desc[UR36][R6.64+0x21], R43 ;  /* 0x0000212b0600b986 */ /* 0x0001e2000c101124 */
[----:B------:R-:W-:Y:S05]  /*2d00*/  @P5 BRA `(.L_x_78) ;  /* 0x00000000000c5947 */ /* 0x000fea0003800000 */
[----:B--2---:R-:W1:Y:S02]  /*2d10*/  LDG.E.U8 R157, desc[UR36][R8.64+0x28] ;  /* 0x00002824089d7981 */ /* 0x004e64000c1e1100 */
[----:B-1----:R-:W-:-:S05]  /*2d20*/  PRMT R3, R157, 0x8880, RZ ;  /* 0x000088809d037816 */ /* 0x002fca00000000ff */
[----:B------:R-:W-:-:S07]  /*2d30*/  IMAD R12, R3, R156, RZ ;  /* 0x0000009c030c7224 */ /* 0x000fce00078e02ff */
.L_x_78:
[----:B------:R-:W-:Y:S05]  /*2d40*/  BSYNC B1 ;  /* 0x0000000000017941 */ /* 0x000fea0003800000 */
.L_x_77:
[----:B-1----:R-:W-:Y:S01]  /*2d50*/  @!P5 IMAD R3, R44, R155, R12 ;  /* 0x0000009b2c03d224 */ /* 0x002fe200078e020c */
[----:B------:R-:W-:Y:S04]  /*2d60*/  BSSY B1, `(.L_x_79) ;  /* 0x0000006000017945 */ /* 0x000fe80003800000 */
[----:B------:R1:W-:Y:S01]  /*2d70*/  @!P5 STG.E.U8 desc[UR36][R4.64+0x28], R3 ;  /* 0x000028030400d986 */ /* 0x0003e2000c101124 */
[----:B------:R-:W-:Y:S05]  /*2d80*/  @P2 BRA `(.L_x_80) ;  /* 0x00000000000c2947 */ /* 0x000fea0003800000 */
[----:B--2---:R-:W1:Y:S02]  /*2d90*/  LDG.E.U8 R157, desc[UR36][R8.64+0x29] ;  /* 0x00002924089d7981 */ /* 0x004e64000c1e1100 */
[----:B-1----:R-:W-:-:S05]  /*2da0*/  PRMT R3, R157, 0x8880, RZ ;  /* 0x000088809d037816 */ /* 0x002fca00000000ff */
[----:B------:R-:W-:-:S07]  /*2db0*/  IMAD R12, R3, R156, RZ ;  /* 0x0000009c030c7224 */ /* 0x000fce00078e02ff */
.L_x_80:
[----:B------:R-:W-:Y:S05]  /*2dc0*/  BSYNC B1 ;  /* 0x0000000000017941 */ /* 0x000fea0003800000 */
.L_x_79:
        /* <DEDUP_REMOVED lines=11> */
.L_x_82:
[----:B------:R-:W-:Y:S05]  /*2e80*/  BSYNC B1 ;  /* 0x0000000000017941 */ /* 0x000fea0003800000 */
.L_x_81:
[----:B-1----:R-:W-:Y:S01]  /*2e90*/  @!P4 IMAD R3, R46, R155, R12 ;  /* 0x0000009b2e03c224 */ /* 0x002fe200078e020c */
[----:B------:R-:W-:Y:S04]  /*2ea0*/  BSSY B1, `(.L_x_83) ;  /* 0x0000006000017945 */ /* 0x000fe80003800000 */
[----:B------:R1:W-:Y:S01]  /*2eb0*/  @!P4 STG.E.U8 desc[UR36][R6.64+0x28], R3 ;  /* 0x000028030600c986 */ /* 0x0003e2000c101124 */
[----:B------:R-:W-:Y:S05]  /*2ec0*/  @P3 BRA `(.L_x_84) ;  /* 0x00000000000c3947 */ /* 0x000fea0003800000 */
[----:B--2---:R-:W1:Y:S02]  /*2ed0*/  LDG.E.U8 R157, desc[UR36][R10.64+0x29] ;  /* 0x000029240a9d7981 */ /* 0x004e64000c1e1100 */
[----:B-1----:R-:W-:-:S05]  /*2ee0*/  PRMT R3, R157, 0x8880, RZ ;  /* 0x000088809d037816 */ /* 0x002fca00000000ff */
[----:B------:R-:W-:-:S07]  /*2ef0*/  IMAD R12, R3, R156, RZ ;  /* 0x0000009c030c7224 */ /* 0x000fce00078e02ff */
.L_x_84:
[----:B------:R-:W-:Y:S05]  /*2f00*/  BSYNC B1 ;  /* 0x0000000000017941 */ /* 0x000fea0003800000 */
.L_x_83:
[----:B------:R-:W-:Y:S01]  /*2f10*/  @!P3 IMAD R47, R47, R155, R12 ;  /* 0x0000009b2f2fb224 */ /* 0x000fe200078e020c */
[----:B------:R-:W-:Y:S04]  /*2f20*/  BSSY B1, `(.L_x_85) ;  /* 0x0000006000017945 */ /* 0x000fe80003800000 */
[----:B------:R0:W-:Y:S01]  /*2f30*/  @!P3 STG.E.U8 desc[UR36][R6.64+0x29], R47 ;  /* 0x0000292f0600b986 */ /* 0x0001e2000c101124 */
[----:B------:R-:W-:Y:S05]  /*2f40*/  @P5 BRA `(.L_x_86) ;  /* 0x00000000000c5947 */ /* 0x000fea0003800000 */
[----:B--2---:R-:W1:Y:S02]  /*2f50*/  LDG.E.U8 R157, desc[UR36][R8.64+0x30] ;  /* 0x00003024089d7981 */ /* 0x004e64000c1e1100 */
[----:B-1----:R-:W-:-:S05]  /*2f60*/  PRMT R3, R157, 0x8880, RZ ;  /* 0x000088809d037816 */ /* 0x002fca00000000ff */
[----:B------:R-:W-:-:S07]  /*2f70*/  IMAD R12, R3, R156, RZ ;  /* 0x0000009c030c7224 */ /* 0x000fce00078e02ff */
.L_x_86:
[----:B------:R-:W-:Y:S05]  /*2f80*/  BSYNC B1 ;  /* 0x0000000000017941 */ /* 0x000fea0003800000 */
.L_x_85:
[----:B-1----:R-:W-:Y:S01]  /*2f90*/  @!P5 IMAD R3, R48, R155, R12 ;  /* 0x0000009b3003d224 */ /* 0x002fe200078e020c */
[----:B------:R-:W-:Y:S04]  /*2fa0*/  BSSY B1, `(.L_x_87) ;  /* 0x0000006000017945 */ /* 0x000fe80003800000 */
[----:B------:R1:W-:Y:S01]  /*2fb0*/  @!P5 STG.E.U8 desc[UR36][R4.64+0x30], R3 ;  /* 0x000030030400d986 */ /* 0x0003e2000c101124 */
[----:B------:R-:W-:Y:S05]  /*2fc0*/  @P2 BRA `(.L_x_88) ;  /* 0x00000000000c2947 */ /* 0x000fea0003800000 */
[----:B--2---:R-:W1:Y:S02]  /*2fd0*/  LDG.E.U8 R157, desc[UR36][R8.64+0x31] ;  /* 0x00003124089d7981 */ /* 0x004e64000c1e1100 */
[----:B-1----:R-:W-:-:S05]  /*2fe0*/  PRMT R3, R157, 0x8880, RZ ;  /* 0x000088809d037816 */ /* 0x002fca00000000ff */
[----:B------:R-:W-:-:S07]  /*2ff0*/  IMAD R12, R3, R156, RZ ;  /* 0x0000009c030c7224 */ /* 0x000fce00078e02ff */
.L_x_88:
[----:B------:R-:W-:Y:S05]  /*3000*/  BSYNC B1 ;  /* 0x0000000000017941 */ /* 0x000fea0003800000 */
.L_x_87:
        /* <DEDUP_REMOVED lines=11> */
.L_x_90:
[----:B------:R-:W-:Y:S05]  /*30c0*/  BSYNC B1 ;  /* 0x0000000000017941 */ /* 0x000fea0003800000 */
.L_x_89:
[----:B-1----:R-:W-:Y:S01]  /*30d0*/  @!P4 IMAD R3, R50, R155, R12 ;  /* 0x0000009b3203c224 */ /* 0x002fe200078e020c */
[----:B------:R-:W-:Y:S04]  /*30e0*/  BSSY B1, `(.L_x_91) ;  /* 0x0000006000017945 */ /* 0x000fe80003800000 */
[----:B------:R1:W-:Y:S01]  /*30f0*/  @!P4 STG.E.U8 desc[UR36][R6.64+0x30], R3 ;  /* 0x000030030600c986 */ /* 0x0003e2000c101124 */
[----:B------:R-:W-:Y:S05]  /*3100*/  @P3 BRA `(.L_x_92) ;  /* 0x00000000000c3947 */ /* 0x000fea0003800000 */
[----:B--2---:R-:W1:Y:S02]  /*3110*/  LDG.E.U8 R157, desc[UR36][R10.64+0x31] ;  /* 0x000031240a9d7981 */ /* 0x004e64000c1e1100 */
[----:B-1----:R-:W-:-:S05]  /*3120*/  PRMT R3, R157, 0x8880, RZ ;  /* 0x000088809d037816 */ /* 0x002fca00000000ff */
[----:B------:R-:W-:-:S07]  /*3130*/  IMAD R12, R3, R156, RZ ;  /* 0x0000009c030c7224 */ /* 0x000fce00078e02ff */
.L_x_92:
[----:B------:R-:W-:Y:S05]  /*3140*/  BSYNC B1 ;  /* 0x0000000000017941 */ /* 0x000fea0003800000 */
.L_x_91:
[----:B------:R-:W-:Y:S01]  /*3150*/  @!P3 IMAD R51, R51, R155, R12 ;  /* 0x0000009b3333b224 */ /* 0x000fe200078e020c */
[----:B------:R-:W-:Y:S04]  /*3160*/  BSSY B1, `(.L_x_93) ;  /* 0x0000006000017945 */ /* 0x000fe80003800000 */
[----:B------:R0:W-:Y:S01]  /*3170*/  @!P3 STG.E.U8 desc[UR36][R6.64+0x31], R51 ;  /* 0x000031330600b986 */ /* 0x0001e2000c101124 */
[----:B------:R-:W-:Y:S05]  /*3180*/  @P5 BRA `(.L_x_94) ;  /* 0x00000000000c5947 */ /* 0x000fea0003800000 */
[----:B--2---:R-:W1:Y:S02]  /*3190*/  LDG.E.U8 R157, desc[UR36][R8.64+0x38] ;  /* 0x00003824089d7981 */ /* 0x004e64000c1e1100 */
[----:B-1----:R-:W-:-:S05]  /*31a0*/  PRMT R3, R157, 0x8880, RZ ;  /* 0x000088809d037816 */ /* 0x002fca00000000ff */
[----:B------:R-:W-:-:S07]  /*31b0*/  IMAD R12, R3, R156, RZ ;  /* 0x0000009c030c7224 */ /* 0x000fce00078e02ff */
.L_x_94:
[----:B------:R-:W-:Y:S05]  /*31c0*/  BSYNC B1 ;  /* 0x0000000000017941 */ /* 0x000fea0003800000 */
.L_x_93:
[----:B-1----:R-:W-:Y:S01]  /*31d0*/  @!P5 IMAD R3, R52, R155, R12 ;  /* 0x0000009b3403d224 */ /* 0x002fe200078e020c */
[----:B------:R-:W-:Y:S04]  /*31e0*/  BSSY B1, `(.L_x_95) ;  /* 0x0000006000017945 */ /* 0x000fe80003800000 */
[----:B------:R1:W-:Y:S01]  /*31f0*/  @!P5 STG.E.U8 desc[UR36][R4.64+0x38], R3 ;  /* 0x000038030400d986 */ /* 0x0003e2000c101124 */
[----:B------:R-:W-:Y:S05]  /*3200*/  @P2 BRA `(.L_x_96) ;  /* 0x00000000000c2947 */ /* 0x000fea0003800000 */
[----:B--2---:R-:W1:Y:S02]  /*3210*/  LDG.E.U8 R157, desc[UR36][R8.64+0x39] ;  /* 0x00003924089d7981 */ /* 0x004e64000c1e1100 */
[----:B-1----:R-:W-:-:S05]  /*3220*/  PRMT R3, R157, 0x8880, RZ ;  /* 0x000088809d037816 */ /* 0x002fca00000000ff */
[----:B------:R-:W-:-:S07]  /*3230*/  IMAD R12, R3, R156, RZ ;  /* 0x0000009c030c7224 */ /* 0x000fce00078e02ff */
.L_x_96:
[----:B------:R-:W-:Y:S05]  /*3240*/  BSYNC B1 ;  /* 0x0000000000017941 */ /* 0x000fea0003800000 */
.L_x_95:
        /* <DEDUP_REMOVED lines=11> */
.L_x_98:
[----:B------:R-:W-:Y:S05]  /*3300*/  BSYNC B1 ;  /* 0x0000000000017941 */ /* 0x000fea0003800000 */
.L_x_97:
[----:B-1----:R-:W-:Y:S01]  /*3310*/  @!P4 IMAD R3, R54, R155, R12 ;  /* 0x0000009b3603c224 */ /* 0x002fe200078e020c */
[----:B------:R-:W-:Y:S04]  /*3320*/  BSSY B1, `(.L_x_99) ;  /* 0x0000006000017945 */ /* 0x000fe80003800000 */
[----:B------:R1:W-:Y:S01]  /*3330*/  @!P4 STG.E.U8 desc[UR36][R6.64+0x38], R3 ;  /* 0x000038030600c986 */ /* 0x0003e2000c101124 */
[----:B------:R-:W-:Y:S05]  /*3340*/  @P3 BRA `(.L_x_100) ;  /* 0x00000000000c3947 */ /* 0x000fea0003800000 */
[----:B--2---:R-:W1:Y:S02]  /*3350*/  LDG.E.U8 R157, desc[UR36][R10.64+0x39] ;  /* 0x000039240a9d7981 */ /* 0x004e64000c1e1100 */
[----:B-1----:R-:W-:-:S05]  /*3360*/  PRMT R3, R157, 0x8880, RZ ;  /* 0x000088809d037816 */ /* 0x002fca00000000ff */
[----:B------:R-:W-:-:S07]  /*3370*/  IMAD R12, R3, R156, RZ ;  /* 0x0000009c030c7224 */ /* 0x000fce00078e02ff */
.L_x_100:
[----:B------:R-:W-:Y:S05]  /*3380*/  BSYNC B1 ;  /* 0x0000000000017941 */ /* 0x000fea0003800000 */
.L_x_99:
[----:B------:R-:W-:Y:S01]  /*3390*/  @!P3 IMAD R55, R55, R155, R12 ;  /* 0x0000009b3737b224 */ /* 0x000fe200078e020c */
[----:B------:R-:W-:Y:S04]  /*33a0*/  BSSY B1, `(.L_x_101) ;  /* 0x0000006000017945 */ /* 0x000fe80003800000 */
[----:B------:R0:W-:Y:S01]  /*33b0*/  @!P3 STG.E.U8 desc[UR36][R6.64+0x39], R55 ;  /* 0x000039370600b986 */ /* 0x0001e2000c101124 */
[----:B------:R-:W-:Y:S05]  /*33c0*/  @P5 BRA `(.L_x_102) ;  /* 0x00000000000c5947 */ /* 0x000fea0003800000 */
[----:B--2---:R-:W1:Y:S02]  /*33d0*/  LDG.E.U8 R157, desc[UR36][R8.64+0x40] ;  /* 0x00004024089d7981 */ /* 0x004e64000c1e1100 */
[----:B-1----:R-:W-:-:S05]  /*33e0*/  PRMT R3, R157, 0x8880, RZ ;  /* 0x000088809d037816 */ /* 0x002fca00000000ff */
[----:B------:R-:W-:-:S07]  /*33f0*/  IMAD R12, R3, R156, RZ ;  /* 0x0000009c030c7224 */ /* 0x000fce00078e02ff */
.L_x_102:
[----:B------:R-:W-:Y:S05]  /*3400*/  BSYNC B1 ;  /* 0x0000000000017941 */ /* 0x000fea0003800000 */
.L_x_101:
[----:B-1----:R-:W-:Y:S01]  /*3410*/  @!P5 IMAD R3, R56, R155, R12 ;  /* 0x0000009b3803d224 */ /* 0x002fe200078e020c */
[----:B------:R-:W-:Y:S04]  /*3420*/  BSSY B1, `(.L_x_103) ;  /* 0x0000006000017945 */ /* 0x000fe80003800000 */
[----:B------:R1:W-:Y:S01]  /*3430*/  @!P5 STG.E.U8 desc[UR36][R4.64+0x40], R3 ;  /* 0x000040030400d986 */ /* 0x0003e2000c101124 */
[----:B------:R-:W-:Y:S05]  /*3440*/  @P2 BRA `(.L_x_104) ;  /* 0x00000000000c2947 */ /* 0x000fea0003800000 */
[----:B--2---:R-:W1:Y:S02]  /*3450*/  LDG.E.U8 R157, desc[UR36][R8.64+0x41] ;  /* 0x00004124089d7981 */ /* 0x004e64000c1e1100 */
[----:B-1----:R-:W-:-:S05]  /*3460*/  PRMT R3, R157, 0x8880, RZ ;  /* 0x000088809d037816 */ /* 0x002fca00000000ff */
[----:B------:R-:W-:-:S07]  /*3470*/  IMAD R12, R3, R156, RZ ;  /* 0x0000009c030c7224 */ /* 0x000fce00078e02ff */
.L_x_104:
[----:B------:R-:W-:Y:S05]  /*3480*/  BSYNC B1 ;  /* 0x0000000000017941 */ /* 0x000fea0003800000 */
.L_x_103:
        /* <DEDUP_REMOVED lines=11> */
.L_x_106:
[----:B------:R-:W-:Y:S05]  /*3540*/  BSYNC B1 ;  /* 0x0000000000017941 */ /* 0x000fea0003800000 */
.L_x_105:
[----:B-1----:R-:W-:Y:S01]  /*3550*/  @!P4 IMAD R3, R58, R155, R12 ;  /* 0x0000009b3a03c224 */ /* 0x002fe200078e020c */
[----:B------:R-:W-:Y:S04]  /*3560*/  BSSY B1, `(.L_x_107) ;  /* 0x0000006000017945 */ /* 0x000fe80003800000 */
[----:B------:R1:W-:Y:S01]  /*3570*/  @!P4 STG.E.U8 desc[UR36][R6.64+0x40], R3 ;  /* 0x000040030600c986 */ /* 0x0003e2000c101124 */
[----:B------:R-:W-:Y:S05]  /*3580*/  @P3 BRA `(.L_x_108) ;  /* 0x00000000000c3947 */ /* 0x000fea0003800000 */
[----:B--2---:R-:W1:Y:S02]  /*3590*/  LDG.E.U8 R157, desc[UR36][R10.64+0x41] ;  /* 0x000041240a9d7981 */ /* 0x004e64000c1e1100 */
[----:B-1----:R-:W-:-:S05]  /*35a0*/  PRMT R3, R157, 0x8880, RZ ;  /* 0x000088809d037816 */ /* 0x002fca00000000ff */
[----:B------:R-:W-:-:S07]  /*35b0*/  IMAD R12, R3, R156, RZ ;  /* 0x0000009c030c7224 */ /* 0x000fce00078e02ff */
.L_x_108:
[----:B------:R-:W-:Y:S05]  /*35c0*/  BSYNC B1 ;  /* 0x0000000000017941 */ /* 0x000fea0003800000 */
.L_x_107:
[----:B------:R-:W-:Y:S01]  /*35d0*/  @!P3 IMAD R59, R59, R155, R12 ;  /* 0x0000009b3b3bb224 */ /* 0x000fe200078e020c */
[----:B------:R-:W-:Y:S04]  /*35e0*/  BSSY B1, `(.L_x_109) ;  /* 0x0000006000017945 */ /* 0x000fe80003800000 */
[----:B------:R0:W-:Y:S01]  /*35f0*/  @!P3 STG.E.U8 desc[UR36][R6.64+0x41], R59 ;  /* 0x0000413b0600b986 */ /* 0x0001e2000c101124 */
[----:B------:R-:W-:Y:S05]  /*3600*/  @P5 BRA `(.L_x_110) ;  /* 0x00000000000c5947 */ /* 0x000fea0003800000 */
[----:B--2---:R-:W1:Y:S02]  /*3610*/  LDG.E.U8 R157, desc[UR36][R8.64+0x48] ;  /* 0x00004824089d7981 */ /* 0x004e64000c1e1100 */
[----:B-1----:R-:W-:-:S05]  /*3620*/  PRMT R3, R157, 0x8880, RZ ;  /* 0x000088809d037816 */ /* 0x002fca00000000ff */
[----:B------:R-:W-:-:S07]  /*3630*/  IMAD R12, R3, R156, RZ ;  /* 0x0000009c030c7224 */ /* 0x000fce00078e02ff */
.L_x_110:
[----:B------:R-:W-:Y:S05]  /*3640*/  BSYNC B1 ;  /* 0x0000000000017941 */ /* 0x000fea0003800000 */
.L_x_109:
[----:B-1----:R-:W-:Y:S01]  /*3650*/  @!P5 IMAD R3, R60, R155, R12 ;  /* 0x0000009b3c03d224 */ /* 0x002fe200078e020c */
[----:B------:R-:W-:Y:S04]  /*3660*/  BSSY B1, `(.L_x_111) ;  /* 0x0000006000017945 */ /* 0x000fe80003800000 */
[----:B------:R1:W-:Y:S01]  /*3670*/  @!P5 STG.E.U8 desc[UR36][R4.64+0x48], R3 ;  /* 0x000048030400d986 */ /* 0x0003e2000c101124 */
[----:B------:R-:W-:Y:S05]  /*3680*/  @P2 BRA `(.L_x_112) ;  /* 0x00000000000c2947 */ /* 0x000fea0003800000 */
[----:B--2---:R-:W1:Y:S02]  /*3690*/  LDG.E.U8 R157, desc[UR36][R8.64+0x49] ;  /* 0x00004924089d7981 */ /* 0x004e64000c1e1100 */
[----:B-1----:R-:W-:-:S05]  /*36a0*/  PRMT R3, R157, 0x8880, RZ ;  /* 0x000088809d037816 */ /* 0x002fca00000000ff */
[----:B------:R-:W-:-:S07]  /*36b0*/  IMAD R12, R3, R156, RZ ;  /* 0x0000009c030c7224 */ /* 0x000fce00078e02ff */
.L_x_112:
[----:B------:R-:W-:Y:S05]  /*36c0*/  BSYNC B1 ;  /* 0x0000000000017941 */ /* 0x000fea0003800000 */
.L_x_111:
        /* <DEDUP_REMOVED lines=11> */
.L_x_114:
[----:B------:R-:W-:Y:S05]  /*3780*/  BSYNC B1 ;  /* 0x0000000000017941 */ /* 0x000fea0003800000 */
.L_x_113:
[----:B-1----:R-:W-:Y:S01]  /*3790*/  @!P4 IMAD R3, R62, R155, R12 ;  /* 0x0000009b3e03c224 */ /* 0x002fe200078e020c */
[----:B------:R-:W-:Y:S04]  /*37a0*/  BSSY B1, `(.L_x_115) ;  /* 0x0000006000017945 */ /* 0x000fe80003800000 */
[----:B------:R1:W-:Y:S01]  /*37b0*/  @!P4 STG.E.U8 desc[UR36][R6.64+0x48], R3 ;  /* 0x000048030600c986 */ /* 0x0003e2000c101124 */
[----:B------:R-:W-:Y:S05]  /*37c0*/  @P3 BRA `(.L_x_116) ;  /* 0x00000000000c3947 */ /* 0x000fea0003800000 */
[----:B--2---:R-:W1:Y:S02]  /*37d0*/  LDG.E.U8 R157, desc[UR36][R10.64+0x49] ;  /* 0x000049240a9d7981 */ /* 0x004e64000c1e1100 */
[----:B-1----:R-:W-:-:S05]  /*37e0*/  PRMT R3, R157, 0x8880, RZ ;  /* 0x000088809d037816 */ /* 0x002fca00000000ff */
[----:B------:R-:W-:-:S07]  /*37f0*/  IMAD R12, R3, R156, RZ ;  /* 0x0000009c030c7224 */ /* 0x000fce00078e02ff */
.L_x_116:
[----:B------:R-:W-:Y:S05]  /*3800*/  BSYNC B1 ;  /* 0x0000000000017941 */ /* 0x000fea0003800000 */
.L_x_115:
[----:B------:R-:W-:Y:S01]  /*3810*/  @!P3 IMAD R63, R63, R155, R12 ;  /* 0x0000009b3f3fb224 */ /* 0x000fe200078e020c */
[----:B------:R-:W-:Y:S04]  /*3820*/  BSSY B1, `(.L_x_117) ;  /* 0x0000006000017945 */ /* 0x000fe80003800000 */
[----:B------:R0:W-:Y:S01]  /*3830*/  @!P3 STG.E.U8 desc[UR36][R6.64+0x49], R63 ;  /* 0x0000493f0600b986 */ /* 0x0001e2000c101124 */
[----:B------:R-:W-:Y:S05]  /*3840*/  @P5 BRA `(.L_x_118) ;  /* 0x00000000000c5947 */ /* 0x000fea0003800000 */
[----:B--2---:R-:W1:Y:S02]  /*3850*/  LDG.E.U8 R157, desc[UR36][R8.64+0x50] ;  /* 0x00005024089d7981 */ /* 0x004e64000c1e1100 */
[----:B-1----:R-:W-:-:S05]  /*3860*/  PRMT R3, R157, 0x8880, RZ ;  /* 0x000088809d037816 */ /* 0x002fca00000000ff */
[----:B------:R-:W-:-:S07]  /*3870*/  IMAD R12, R3, R156, RZ ;  /* 0x0000009c030c7224 */ /* 0x000fce00078e02ff */
.L_x_118:
[----:B------:R-:W-:Y:S05]  /*3880*/  BSYNC B1 ;  /* 0x0000000000017941 */ /* 0x000fea0003800000 */
.L_x_117:
[----:B-1----:R-:W-:Y:S01]  /*3890*/  @!P5 IMAD R3, R64, R155, R12 ;  /* 0x0000009b4003d224 */ /* 0x002fe200078e020c */
[----:B------:R-:W-:Y:S04]  /*38a0*/  BSSY B1, `(.L_x_119) ;  /* 0x0000006000017945 */ /* 0x000fe80003800000 */
[----:B------:R1:W-:Y:S01]  /*38b0*/  @!P5 STG.E.U8 desc[UR36][R4.64+0x50], R3 ;  /* 0x000050030400d986 */ /* 0x0003e2000c101124 */
[----:B------:R-:W-:Y:S05]  /*38c0*/  @P2 BRA `(.L_x_120) ;  /* 0x00000000000c2947 */ /* 0x000fea0003800000 */
[----:B--2---:R-:W1:Y:S02]  /*38d0*/  LDG.E.U8 R157, desc[UR36][R8.64+0x51] ;  /* 0x00005124089d7981 */ /* 0x004e64000c1e1100 */
[----:B-1----:R-:W-:-:S05]  /*38e0*/  PRMT R3, R157, 0x8880, RZ ;  /* 0x000088809d037816 */ /* 0x002fca00000000ff */
[----:B------:R-:W-:-:S07]  /*38f0*/  IMAD R12, R3, R156, RZ ;  /* 0x0000009c030c7224 */ /* 0x000fce00078e02ff */
.L_x_120:
[----:B------:R-:W-:Y:S05]  /*3900*/  BSYNC B1 ;  /* 0x0000000000017941 */ /* 0x000fea0003800000 */
.L_x_119:
        /* <DEDUP_REMOVED lines=11> */
.L_x_122:
[----:B------:R-:W-:Y:S05]  /*39c0*/  BSYNC B1 ;  /* 0x0000000000017941 */ /* 0x000fea0003800000 */
.L_x_121:
[----:B-1----:R-:W-:Y:S01]  /*39d0*/  @!P4 IMAD R3, R66, R155, R12 ;  /* 0x0000009b4203c224 */ /* 0x002fe200078e020c */
[----:B------:R-:W-:Y:S04]  /*39e0*/  BSSY B1, `(.L_x_123) ;  /* 0x0000006000017945 */ /* 0x000fe80003800000 */
[----:B------:R1:W-:Y:S01]  /*39f0*/  @!P4 STG.E.U8 desc[UR36][R6.64+0x50], R3 ;  /* 0x000050030600c986 */ /* 0x0003e2000c101124 */
[----:B------:R-:W-:Y:S05]  /*3a00*/  @P3 BRA `(.L_x_124) ;  /* 0x00000000000c3947 */ /* 0x000fea0003800000 */
[----:B--2---:R-:W1:Y:S02]  /*3a10*/  LDG.E.U8 R157, desc[UR36][R10.64+0x51] ;  /* 0x000051240a9d7981 */ /* 0x004e64000c1e1100 */
[----:B-1----:R-:W-:-:S05]  /*3a20*/  PRMT R3, R157, 0x8880, RZ ;  /* 0x000088809d037816 */ /* 0x002fca00000000ff */
[----:B------:R-:W-:-:S07]  /*3a30*/  IMAD R12, R3, R156, RZ ;  /* 0x0000009c030c7224 */ /* 0x000fce00078e02ff */
.L_x_124:
[----:B------:R-:W-:Y:S05]  /*3a40*/  BSYNC B1 ;  /* 0x0000000000017941 */ /* 0x000fea0003800000 */
.L_x_123:
[----:B------:R-:W-:Y:S01]  /*3a50*/  @!P3 IMAD R67, R67, R155, R12 ;  /* 0x0000009b4343b224 */ /* 0x000fe200078e020c */
[----:B------:R-:W-:Y:S04]  /*3a60*/  BSSY B1, `(.L_x_125) ;  /* 0x0000006000017945 */ /* 0x000fe80003800000 */
[----:B------:R0:W-:Y:S01]  /*3a70*/  @!P3 STG.E.U8 desc[UR36][R6.64+0x51], R67 ;  /* 0x000051430600b986 */ /* 0x0001e2000c101124 */
[----:B------:R-:W-:Y:S05]  /*3a80*/  @P5 BRA `(.L_x_126) ;  /* 0x00000000000c5947 */ /* 0x000fea0003800000 */
[----:B--2---:R-:W1:Y:S02]  /*3a90*/  LDG.E.U8 R157, desc[UR36][R8.64+0x58] ;  /* 0x00005824089d7981 */ /* 0x004e64000c1e1100 */
[----:B-1----:R-:W-:-:S05]  /*3aa0*/  PRMT R3, R157, 0x8880, RZ ;  /* 0x000088809d037816 */ /* 0x002fca00000000ff */
[----:B------:R-:W-:-:S07]  /*3ab0*/  IMAD R12, R3, R156, RZ ;  /* 0x0000009c030c7224 */ /* 0x000fce00078e02ff */
.L_x_126:
[----:B------:R-:W-:Y:S05]  /*3ac0*/  BSYNC B1 ;  /* 0x0000000000017941 */ /* 0x000fea0003800000 */
.L_x_125:
[----:B-1----:R-:W-:Y:S01]  /*3ad0*/  @!P5 IMAD R3, R68, R155, R12 ;  /* 0x0000009b4403d224 */ /* 0x002fe200078e020c */
[----:B------:R-:W-:Y:S04]  /*3ae0*/  BSSY B1, `(.L_x_127) ;  /* 0x0000006000017945 */ /* 0x000fe80003800000 */
[----:B------:R1:W-:Y:S01]  /*3af0*/  @!P5 STG.E.U8 desc[UR36][R4.64+0x58], R3 ;  /* 0x000058030400d986 */ /* 0x0003e2000c101124 */
[----:B------:R-:W-:Y:S05]  /*3b00*/  @P2 BRA `(.L_x_128) ;  /* 0x00000000000c2947 */ /* 0x000fea0003800000 */
[----:B--2---:R-:W1:Y:S02]  /*3b10*/  LDG.E.U8 R157, desc[UR36][R8.64+0x59] ;  /* 0x00005924089d7981 */ /* 0x004e64000c1e1100 */
[----:B-1----:R-:W-:-:S05]  /*3b20*/  PRMT R3, R157, 0x8880, RZ ;  /* 0x000088809d037816 */ /* 0x002fca00000000ff */
[----:B------:R-:W-:-:S07]  /*3b30*/  IMAD R12, R3, R156, RZ ;  /* 0x0000009c030c7224 */ /* 0x000fce00078e02ff */
.L_x_128:
[----:B------:R-:W-:Y:S05]  /*3b40*/  BSYNC B1 ;  /* 0x0000000000017941 */ /* 0x000fea0003800000 */
.L_x_127:
        /* <DEDUP_REMOVED lines=11> */
.L_x_130:
[----:B------:R-:W-:Y:S05]  /*3c00*/  BSYNC B1 ;  /* 0x0000000000017941 */ /* 0x000fea0003800000 */
.L_x_129:
[----:B-1----:R-:W-:Y:S01]  /*3c10*/  @!P4 IMAD R3, R70, R155, R12 ;  /* 0x0000009b4603c224 */ /* 0x002fe200078e020c */
[----:B------:R-:W-:Y:S04]  /*3c20*/  BSSY B1, `(.L_x_131) ;  /* 0x0000006000017945 */ /* 0x000fe80003800000 */
[----:B------:R1:W-:Y:S01]  /*3c30*/  @!P4 STG.E.U8 desc[UR36][R6.64+0x58], R3 ;  /* 0x000058030600c986 */ /* 0x0003e2000c101124 */
[----:B------:R-:W-:Y:S05]  /*3c40*/  @P3 BRA `(.L_x_132) ;  /* 0x00000000000c3947 */ /* 0x000fea0003800000 */
[----:B--2---:R-:W1:Y:S02]  /*3c50*/  LDG.E.U8 R157, desc[UR36][R10.64+0x59] ;  /* 0x000059240a9d7981 */ /* 0x004e64000c1e1100 */
[----:B-1----:R-:W-:-:S05]  /*3c60*/  PRMT R3, R157, 0x8880, RZ ;  /* 0x000088809d037816 */ /* 0x002fca00000000ff */
[----:B------:R-:W-:-:S07]  /*3c70*/  IMAD R12, R3, R156, RZ ;  /* 0x0000009c030c7224 */ /* 0x000fce00078e02ff */
.L_x_132:
[----:B------:R-:W-:Y:S05]  /*3c80*/  BSYNC B1 ;  /* 0x0000000000017941 */ /* 0x000fea0003800000 */
.L_x_131:
[----:B------:R-:W-:Y:S01]  /*3c90*/  @!P3 IMAD R71, R71, R155, R12 ;  /* 0x0000009b4747b224 */ /* 0x000fe200078e020c */
[----:B------:R-:W-:Y:S04]  /*3ca0*/  BSSY B1, `(.L_x_133) ;  /* 0x0000006000017945 */ /* 0x000fe80003800000 */
[----:B------:R0:W-:Y:S01]  /*3cb0*/  @!P3 STG.E.U8 desc[UR36][R6.64+0x59], R71 ;  /* 0x000059470600b986 */ /* 0x0001e2000c101124 */
[----:B------:R-:W-:Y:S05]  /*3cc0*/  @P5 BRA `(.L_x_134) ;  /* 0x00000000000c5947 */ /* 0x000fea0003800000 */
[----:B--2---:R-:W1:Y:S02]  /*3cd0*/  LDG.E.U8 R157, desc[UR36][R8.64+0x60] ;  /* 0x00006024089d7981 */ /* 0x004e64000c1e1100 */
[----:B-1----:R-:W-:-:S05]  /*3ce0*/  PRMT R3, R157, 0x8880, RZ ;  /* 0x000088809d037816 */ /* 0x002fca00000000ff */
[----:B------:R-:W-:-:S07]  /*3cf0*/  IMAD R12, R3, R156, RZ ;  /* 0x0000009c030c7224 */ /* 0x000fce00078e02ff */
.L_x_134:
[----:B------:R-:W-:Y:S05]  /*3d00*/  BSYNC B1 ;  /* 0x0000000000017941 */ /* 0x000fea0003800000 */
.L_x_133:
[----:B-1----:R-:W-:Y:S01]  /*3d10*/  @!P5 IMAD R3, R72, R155, R12 ;  /* 0x0000009b4803d224 */ /* 0x002fe200078e020c */
[----:B------:R-:W-:Y:S04]  /*3d20*/  BSSY B1, `(.L_x_135) ;  /* 0x0000006000017945 */ /* 0x000fe80003800000 */
[----:B------:R1:W-:Y:S01]  /*3d30*/  @!P5 STG.E.U8 desc[UR36][R4.64+0x60], R3 ;  /* 0x000060030400d986 */ /* 0x0003e2000c101124 */
[----:B------:R-:W-:Y:S05]  /*3d40*/  @P2 BRA `(.L_x_136) ;  /* 0x00000000000c2947 */ /* 0x000fea0003800000 */
[----:B--2---:R-:W1:Y:S02]  /*3d50*/  LDG.E.U8 R157, desc[UR36][R8.64+0x61] ;  /* 0x00006124089d7981 */ /* 0x004e64000c1e1100 */
[----:B-1----:R-:W-:-:S05]  /*3d60*/  PRMT R3, R157, 0x8880, RZ ;  /* 0x000088809d037816 */ /* 0x002fca00000000ff */
[----:B------:R-:W-:-:S07]  /*3d70*/  IMAD R12, R3, R156, RZ ;  /* 0x0000009c030c7224 */ /* 0x000fce00078e02ff */
.L_x_136:
[----:B------:R-:W-:Y:S05]  /*3d80*/  BSYNC B1 ;  /* 0x0000000000017941 */ /* 0x000fea0003800000 */
.L_x_135:
        /* <DEDUP_REMOVED lines=11> */
.L_x_138:
[----:B------:R-:W-:Y:S05]  /*3e40*/  BSYNC B1 ;  /* 0x0000000000017941 */ /* 0x000fea0003800000 */
.L_x_137:
[----:B-1----:R-:W-:Y:S01]  /*3e50*/  @!P4 IMAD R3, R74, R155, R12 ;  /* 0x0000009b4a03c224 */ /* 0x002fe200078e020c */
[----:B------:R-:W-:Y:S04]  /*3e60*/  BSSY B1, `(.L_x_139) ;  /* 0x0000006000017945 */ /* 0x000fe80003800000 */
[----:B------:R1:W-:Y:S01]  /*3e70*/  @!P4 STG.E.U8 desc[UR36][R6.64+0x60], R3 ;  /* 0x000060030600c986 */ /* 0x0003e2000c101124 */
[----:B------:R-:W-:Y:S05]  /*3e80*/  @P3 BRA `(.L_x_140) ;  /* 0x00000000000c3947 */ /* 0x000fea0003800000 */
[----:B--2---:R-:W1:Y:S02]  /*3e90*/  LDG.E.U8 R157, desc[UR36][R10.64+0x61] ;  /* 0x000061240a9d7981 */ /* 0x004e64000c1e1100 */
[----:B-1----:R-:W-:-:S05]  /*3ea0*/  PRMT R3, R157, 0x8880, RZ ;  /* 0x000088809d037816 */ /* 0x002fca00000000ff */
[----:B------:R-:W-:-:S07]  /*3eb0*/  IMAD R12, R3, R156, RZ ;  /* 0x0000009c030c7224 */ /* 0x000fce00078e02ff */
.L_x_140:
[----:B------:R-:W-:Y:S05]  /*3ec0*/  BSYNC B1 ;  /* 0x0000000000017941 */ /* 0x000fea0003800000 */
.L_x_139:
[----:B------:R-:W-:Y:S01]  /*3ed0*/  @!P3 IMAD R75, R75, R155, R12 ;  /* 0x0000009b4b4bb224 */ /* 0x000fe200078e020c */
[----:B------:R-:W-:Y:S04]  /*3ee0*/  BSSY B1, `(.L_x_141) ;  /* 0x0000006000017945 */ /* 0x000fe80003800000 */
[----:B------:R0:W-:Y:S01]  /*3ef0*/  @!P3 STG.E.U8 desc[UR36][R6.64+0x61], R75 ;  /* 0x0000614b0600b986 */ /* 0x0001e2000c101124 */
[----:B------:R-:W-:Y:S05]  /*3f00*/  @P5 BRA `(.L_x_142) ;  /* 0x00000000000c5947 */ /* 0x000fea0003800000 */
[----:B--2---:R-:W1:Y:S02]  /*3f10*/  LDG.E.U8 R157, desc[UR36][R8.64+0x68] ;  /* 0x00006824089d7981 */ /* 0x004e64000c1e1100 */
[----:B-1----:R-:W-:-:S05]  /*3f20*/  PRMT R3, R157, 0x8880, RZ ;  /* 0x000088809d037816 */ /* 0x002fca00000000ff */
[----:B------:R-:W-:-:S07]  /*3f30*/  IMAD R12, R3, R156, RZ ;  /* 0x0000009c030c7224 */ /* 0x000fce00078e02ff */
.L_x_142:
[----:B------:R-:W-:Y:S05]  /*3f40*/  BSYNC B1 ;  /* 0x0000000000017941 */ /* 0x000fea0003800000 */
.L_x_141:
[----:B-1----:R-:W-:Y:S01]  /*3f50*/  @!P5 IMAD R3, R76, R155, R12 ;  /* 0x0000009b4c03d224 */ /* 0x002fe200078e020c */
[----:B------:R-:W-:Y:S04]  /*3f60*/  BSSY B1, `(.L_x_143) ;  /* 0x0000006000017945 */ /* 0x000fe80003800000 */
[----:B------:R1:W-:Y:S01]  /*3f70*/  @!P5 STG.E.U8 desc[UR36][R4.64+0x68], R3 ;  /* 0x000068030400d986 */ /* 0x0003e2000c101124 */
[----:B------:R-:W-:Y:S05]  /*3f80*/  @P2 BRA `(.L_x_144) ;  /* 0x00000000000c2947 */ /* 0x000fea0003800000 */
[----:B--2---:R-:W1:Y:S02]  /*3f90*/  LDG.E.U8 R157, desc[UR36][R8.64+0x69] ;  /* 0x00006924089d7981 */ /* 0x004e64000c1e1100 */
[----:B-1----:R-:W-:-:S05]  /*3fa0*/  PRMT R3, R157, 0x8880, RZ ;  /* 0x000088809d037816 */ /* 0x002fca00000000ff */
[----:B------:R-:W-:-:S07]  /*3fb0*/  IMAD R12, R3, R156, RZ ;  /* 0x0000009c030c7224 */ /* 0x000fce00078e02ff */
.L_x_144:
[----:B------:R-:W-:Y:S05]  /*3fc0*/  BSYNC B1 ;  /* 0x0000000000017941 */ /* 0x000fea0003800000 */
.L_x_143:
        /* <DEDUP_REMOVED lines=11> */
.L_x_146:
[----:B------:R-:W-:Y:S05]  /*4080*/  BSYNC B1 ;  /* 0x0000000000017941 */ /* 0x000fea0003800000 */
.L_x_145:
[----:B-1----:R-:W-:Y:S01]  /*4090*/  @!P4 IMAD R3, R78, R155, R12 ;  /* 0x0000009b4e03c224 */ /* 0x002fe200078e020c */
[----:B------:R-:W-:Y:S04]  /*40a0*/  BSSY B1, `(.L_x_147) ;  /* 0x0000006000017945 */ /* 0x000fe80003800000 */
[----:B------:R1:W-:Y:S01]  /*40b0*/  @!P4 STG.E.U8 desc[UR36][R6.64+0x68], R3 ;  /* 0x000068030600c986 */ /* 0x0003e2000c101124 */
[----:B------:R-:W-:Y:S05]  /*40c0*/  @P3 BRA `(.L_x_148) ;  /* 0x00000000000c3947 */ /* 0x000fea0003800000 */
[----:B--2---:R-:W1:Y:S02]  /*40d0*/  LDG.E.U8 R157, desc[UR36][R10.64+0x69] ;  /* 0x000069240a9d7981 */ /* 0x004e64000c1e1100 */
[----:B-1----:R-:W-:-:S05]  /*40e0*/  PRMT R3, R157, 0x8880, RZ ;  /* 0x000088809d037816 */ /* 0x002fca00000000ff */
[----:B------:R-:W-:-:S07]  /*40f0*/  IMAD R12, R3, R156, RZ ;  /* 0x0000009c030c7224 */ /* 0x000fce00078e02ff */
.L_x_148:
[----:B------:R-:W-:Y:S05]  /*4100*/  BSYNC B1 ;  /* 0x0000000000017941 */ /* 0x000fea0003800000 */
.L_x_147:
[----:B------:R-:W-:Y:S01]  /*4110*/  @!P3 IMAD R79, R79, R155, R12 ;  /* 0x0000009b4f4fb224 */ /* 0x000fe200078e020c */
[----:B------:R-:W-:Y:S04]  /*4120*/  BSSY B1, `(.L_x_149) ;  /* 0x0000006000017945 */ /* 0x000fe80003800000 */
[----:B------:R0:W-:Y:S01]  /*4130*/  @!P3 STG.E.U8 desc[UR36][R6.64+0x69], R79 ;  /* 0x0000694f0600b986 */ /* 0x0001e2000c101124 */
[----:B------:R-:W-:Y:S05]  /*4140*/  @P5 BRA `(.L_x_150) ;  /* 0x00000000000c5947 */ /* 0x000fea0003800000 */
[----:B--2---:R-:W1:Y:S02]  /*4150*/  LDG.E.U8 R157, desc[UR36][R8.64+0x70] ;  /* 0x00007024089d7981 */ /* 0x004e64000c1e1100 */
[----:B-1----:R-:W-:-:S05]  /*4160*/  PRMT R3, R157, 0x8880, RZ ;  /* 0x000088809d037816 */ /* 0x002fca00000000ff */
[----:B------:R-:W-:-:S07]  /*4170*/  IMAD R12, R3, R156, RZ ;  /* 0x0000009c030c7224 */ /* 0x000fce00078e02ff */
.L_x_150:
[----:B------:R-:W-:Y:S05]  /*4180*/  BSYNC B1 ;  /* 0x0000000000017941 */ /* 0x000fea0003800000 */
.L_x_149:
[----:B-1----:R-:W-:Y:S01]  /*4190*/  @!P5 IMAD R3, R80, R155, R12 ;  /* 0x0000009b5003d224 */ /* 0x002fe200078e020c */
[----:B------:R-:W-:Y:S04]  /*41a0*/  BSSY B1, `(.L_x_151) ;  /* 0x0000006000017945 */ /* 0x000fe80003800000 */
[----:B------:R1:W-:Y:S01]  /*41b0*/  @!P5 STG.E.U8 desc[UR36][R4.64+0x70], R3 ;  /* 0x000070030400d986 */ /* 0x0003e2000c101124 */
[----:B------:R-:W-:Y:S05]  /*41c0*/  @P2 BRA `(.L_x_152) ;  /* 0x00000000000c2947 */ /* 0x000fea0003800000 */
[----:B--2---:R-:W1:Y:S02]  /*41d0*/  LDG.E.U8 R157, desc[UR36][R8.64+0x71] ;  /* 0x00007124089d7981 */ /* 0x004e64000c1e1100 */
[----:B-1----:R-:W-:-:S05]  /*41e0*/  PRMT R3, R157, 0x8880, RZ ;  /* 0x000088809d037816 */ /* 0x002fca00000000ff */
[----:B------:R-:W-:-:S07]  /*41f0*/  IMAD R12, R3, R156, RZ ;  /* 0x0000009c030c7224 */ /* 0x000fce00078e02ff */
.L_x_152:
[----:B------:R-:W-:Y:S05]  /*4200*/  BSYNC B1 ;  /* 0x0000000000017941 */ /* 0x000fea0003800000 */
.L_x_151:
        /* <DEDUP_REMOVED lines=11> */
.L_x_154:
[----:B------:R-:W-:Y:S05]  /*42c0*/  BSYNC B1 ;  /* 0x0000000000017941 */ /* 0x000fea0003800000 */
.L_x_153:
[----:B-1----:R-:W-:Y:S01]  /*42d0*/  @!P4 IMAD R3, R82, R155, R12 ;  /* 0x0000009b5203c224 */ /* 0x002fe200078e020c */
[----:B------:R-:W-:Y:S04]  /*42e0*/  BSSY B1, `(.L_x_155) ;  /* 0x0000006000017945 */ /* 0x000fe80003800000 */
[----:B------:R1:W-:Y:S01]  /*42f0*/  @!P4 STG.E.U8 desc[UR36][R6.64+0x70], R3 ;  /* 0x000070030600c986 */ /* 0x0003e2000c101124 */
[----:B------:R-:W-:Y:S05]  /*4300*/  @P3 BRA `(.L_x_156) ;  /* 0x00000000000c3947 */ /* 0x000fea0003800000 */
[----:B--2---:R-:W1:Y:S02]  /*4310*/  LDG.E.U8 R157, desc[UR36][R10.64+0x71] ;  /* 0x000071240a9d7981 */ /* 0x004e64000c1e1100 */
[----:B-1----:R-:W-:-:S05]  /*4320*/  PRMT R3, R157, 0x8880, RZ ;  /* 0x000088809d037816 */ /* 0x002fca00000000ff */
[----:B------:R-:W-:-:S07]  /*4330*/  IMAD R12, R3, R156, RZ ;  /* 0x0000009c030c7224 */ /* 0x000fce00078e02ff */
.L_x_156:
[----:B------:R-:W-:Y:S05]  /*4340*/  BSYNC B1 ;  /* 0x0000000000017941 */ /* 0x000fea0003800000 */
.L_x_155:
[----:B------:R-:W-:Y:S01]  /*4350*/  @!P3 IMAD R83, R83, R155, R12 ;  /* 0x0000009b5353b224 */ /* 0x000fe200078e020c */
[----:B------:R-:W-:Y:S04]  /*4360*/  BSSY B1, `(.L_x_157) ;  /* 0x0000006000017945 */ /* 0x000fe80003800000 */
[----:B------:R0:W-:Y:S01]  /*4370*/  @!P3 STG.E.U8 desc[UR36][R6.64+0x71], R83 ;  /* 0x000071530600b986 */ /* 0x0001e2000c101124 */
[----:B------:R-:W-:Y:S05]  /*4380*/  @P5 BRA `(.L_x_158) ;  /* 0x00000000000c5947 */ /* 0x000fea0003800000 */
[----:B--2---:R-:W1:Y:S02]  /*4390*/  LDG.E.U8 R157, desc[UR36][R8.64+0x78] ;  /* 0x00007824089d7981 */ /* 0x004e64000c1e1100 */
[----:B-1----:R-:W-:-:S05]  /*43a0*/  PRMT R3, R157, 0x8880, RZ ;  /* 0x000088809d037816 */ /* 0x002fca00000000ff */
[----:B------:R-:W-:-:S07]  /*43b0*/  IMAD R12, R3, R156, RZ ;  /* 0x0000009c030c7224 */ /* 0x000fce00078e02ff */
.L_x_158:
[----:B------:R-:W-:Y:S05]  /*43c0*/  BSYNC B1 ;  /* 0x0000000000017941 */ /* 0x000fea0003800000 */
.L_x_157:
[----:B-1----:R-:W-:Y:S01]  /*43d0*/  @!P5 IMAD R3, R84, R155, R12 ;  /* 0x0000009b5403d224 */ /* 0x002fe200078e020c */
[----:B------:R-:W-:Y:S04]  /*43e0*/  BSSY B1, `(.L_x_159) ;  /* 0x0000006000017945 */ /* 0x000fe80003800000 */
[----:B------:R1:W-:Y:S01]  /*43f0*/  @!P5 STG.E.U8 desc[UR36][R4.64+0x78], R3 ;  /* 0x000078030400d986 */ /* 0x0003e2000c101124 */
[----:B------:R-:W-:Y:S05]  /*4400*/  @P2 BRA `(.L_x_160) ;  /* 0x00000000000c2947 */ /* 0x000fea0003800000 */
[----:B--2---:R-:W1:Y:S02]  /*4410*/  LDG.E.U8 R157, desc[UR36][R8.64+0x79] ;  /* 0x00007924089d7981 */ /* 0x004e64000c1e1100 */
[----:B-1----:R-:W-:-:S05]  /*4420*/  PRMT R3, R157, 0x8880, RZ ;  /* 0x000088809d037816 */ /* 0x002fca00000000ff */
[----:B------:R-:W-:-:S07]  /*4430*/  IMAD R12, R3, R156, RZ ;  /* 0x0000009c030c7224 */ /* 0x000fce00078e02ff */
.L_x_160:
[----:B------:R-:W-:Y:S05]  /*4440*/  BSYNC B1 ;  /* 0x0000000000017941 */ /* 0x000fea0003800000 */
.L_x_159:
        /* <DEDUP_REMOVED lines=11> */
.L_x_162:
[----:B------:R-:W-:Y:S05]  /*4500*/  BSYNC B1 ;  /* 0x0000000000017941 */ /* 0x000fea0003800000 */
.L_x_161:
[----:B-1----:R-:W-:Y:S01]  /*4510*/  @!P4 IMAD R3, R86, R155, R12 ;  /* 0x0000009b5603c224 */ /* 0x002fe200078e020c */
[----:B------:R-:W-:Y:S04]  /*4520*/  BSSY B1, `(.L_x_163) ;  /* 0x0000006000017945 */ /* 0x000fe80003800000 */
[----:B------:R1:W-:Y:S01]  /*4530*/  @!P4 STG.E.U8 desc[UR36][R6.64+0x78], R3 ;  /* 0x000078030600c986 */ /* 0x0003e2000c101124 */
[----:B------:R-:W-:Y:S05]  /*4540*/  @P3 BRA `(.L_x_164) ;  /* 0x00000000000c3947 */ /* 0x000fea0003800000 */
[----:B--2---:R-:W1:Y:S02]  /*4550*/  LDG.E.U8 R157, desc[UR36][R10.64+0x79] ;  /* 0x000079240a9d7981 */ /* 0x004e64000c1e1100 */
[----:B-1----:R-:W-:-:S05]  /*4560*/  PRMT R3, R157, 0x8880, RZ ;  /* 0x000088809d037816 */ /* 0x002fca00000000ff */
[----:B------:R-:W-:-:S07]  /*4570*/  IMAD R12, R3, R156, RZ ;  /* 0x0000009c030c7224 */ /* 0x000fce00078e02ff */
.L_x_164:
[----:B------:R-:W-:Y:S05]  /*4580*/  BSYNC B1 ;  /* 0x0000000000017941 */ /* 0x000fea0003800000 */
.L_x_163:
[----:B------:R-:W-:Y:S01]  /*4590*/  @!P3 IMAD R87, R87, R155, R12 ;  /* 0x0000009b5757b224 */ /* 0x000fe200078e020c */
[----:B------:R-:W-:Y:S04]  /*45a0*/  BSSY B1, `(.L_x_165) ;  /* 0x0000006000017945 */ /* 0x000fe80003800000 */
[----:B------:R0:W-:Y:S01]  /*45b0*/  @!P3 STG.E.U8 desc[UR36][R6.64+0x79], R87 ;  /* 0x000079570600b986 */ /* 0x0001e2000c101124 */
[----:B------:R-:W-:Y:S05]  /*45c0*/  @P5 BRA `(.L_x_166) ;  /* 0x00000000000c5947 */ /* 0x000fea0003800000 */
[----:B--2---:R-:W1:Y:S02]  /*45d0*/  LDG.E.U8 R157, desc[UR36][R8.64+0x80] ;  /* 0x00008024089d7981 */ /* 0x004e64000c1e1100 */
[----:B-1----:R-:W-:-:S05]  /*45e0*/  PRMT R3, R157, 0x8880, RZ ;  /* 0x000088809d037816 */ /* 0x002fca00000000ff */
[----:B------:R-:W-:-:S07]  /*45f0*/  IMAD R12, R3, R156, RZ ;  /* 0x0000009c030c7224 */ /* 0x000fce00078e02ff */
.L_x_166:
[----:B------:R-:W-:Y:S05]  /*4600*/  BSYNC B1 ;  /* 0x0000000000017941 */ /* 0x000fea0003800000 */
.L_x_165:
[----:B-1----:R-:W-:Y:S01]  /*4610*/  @!P5 IMAD R3, R88, R155, R12 ;  /* 0x0000009b5803d224 */ /* 0x002fe200078e020c */
[----:B------:R-:W-:Y:S04]  /*4620*/  BSSY B1, `(.L_x_167) ;  /* 0x0000006000017945 */ /* 0x000fe80003800000 */
[----:B------:R1:W-:Y:S01]  /*4630*/  @!P5 STG.E.U8 desc[UR36][R4.64+0x80], R3 ;  /* 0x000080030400d986 */ /* 0x0003e2000c101124 */
[----:B------:R-:W-:Y:S05]  /*4640*/  @P2 BRA `(.L_x_168) ;  /* 0x00000000000c2947 */ /* 0x000fea0003800000 */
[----:B--2---:R-:W1:Y:S02]  /*4650*/  LDG.E.U8 R157, desc[UR36][R8.64+0x81] ;  /* 0x00008124089d7981 */ /* 0x004e64000c1e1100 */
[----:B-1----:R-:W-:-:S05]  /*4660*/  PRMT R3, R157, 0x8880, RZ ;  /* 0x000088809d037816 */ /* 0x002fca00000000ff */
[----:B------:R-:W-:-:S07]  /*4670*/  IMAD R12, R3, R156, RZ ;  /* 0x0000009c030c7224 */ /* 0x000fce00078e02ff */
.L_x_168:
[----:B------:R-:W-:Y:S05]  /*4680*/  BSYNC B1 ;  /* 0x0000000000017941 */ /* 0x000fea0003800000 */
.L_x_167:
        /* <DEDUP_REMOVED lines=11> */
.L_x_170:
[----:B------:R-:W-:Y:S05]  /*4740*/  BSYNC B1 ;  /* 0x0000000000017941 */ /* 0x000fea0003800000 */
.L_x_169:
[----:B-1----:R-:W-:Y:S01]  /*4750*/  @!P4 IMAD R3, R90, R155, R12 ;  /* 0x0000009b5a03c224 */ /* 0x002fe200078e020c */
[----:B------:R-:W-:Y:S04]  /*4760*/  BSSY B1, `(.L_x_171) ;  /* 0x0000006000017945 */ /* 0x000fe80003800000 */
[----:B------:R1:W-:Y:S01]  /*4770*/  @!P4 STG.E.U8 desc[UR36][R6.64+0x80], R3 ;  /* 0x000080030600c986 */ /* 0x0003e2000c101124 */
[----:B------:R-:W-:Y:S05]  /*4780*/  @P3 BRA `(.L_x_172) ;  /* 0x00000000000c3947 */ /* 0x000fea0003800000 */
[----:B--2---:R-:W1:Y:S02]  /*4790*/  LDG.E.U8 R157, desc[UR36][R10.64+0x81] ;  /* 0x000081240a9d7981 */ /* 0x004e64000c1e1100 */
[----:B-1----:R-:W-:-:S05]  /*47a0*/  PRMT R3, R157, 0x8880, RZ ;  /* 0x000088809d037816 */ /* 0x002fca00000000ff */
[----:B------:R-:W-:-:S07]  /*47b0*/  IMAD R12, R3, R156, RZ ;  /* 0x0000009c030c7224 */ /* 0x000fce00078e02ff */
.L_x_172:
[----:B------:R-:W-:Y:S05]  /*47c0*/  BSYNC B1 ;  /* 0x0000000000017941 */ /* 0x000fea0003800000 */
.L_x_171:
[----:B------:R-:W-:Y:S01]  /*47d0*/  @!P3 IMAD R91, R91, R155, R12 ;  /* 0x0000009b5b5bb224 */ /* 0x000fe200078e020c */
[----:B------:R-:W-:Y:S04]  /*47e0*/  BSSY B1, `(.L_x_173) ;  /* 0x0000006000017945 */ /* 0x000fe80003800000 */
[----:B------:R0:W-:Y:S01]  /*47f0*/  @!P3 STG.E.U8 desc[UR36][R6.64+0x81], R91 ;  /* 0x0000815b0600b986 */ /* 0x0001e2000c101124 */
[----:B------:R-:W-:Y:S05]  /*4800*/  @P5 BRA `(.L_x_174) ;  /* 0x00000000000c5947 */ /* 0x000fea0003800000 */
[----:B--2---:R-:W1:Y:S02]  /*4810*/  LDG.E.U8 R157, desc[UR36][R8.64+0x88] ;  /* 0x00008824089d7981 */ /* 0x004e64000c1e1100 */
[----:B-1----:R-:W-:-:S05]  /*4820*/  PRMT R3, R157, 0x8880, RZ ;  /* 0x000088809d037816 */ /* 0x002fca00000000ff */
[----:B------:R-:W-:-:S07]  /*4830*/  IMAD R12, R3, R156, RZ ;  /* 0x0000009c030c7224 */ /* 0x000fce00078e02ff */
.L_x_174:
[----:B------:R-:W-:Y:S05]  /*4840*/  BSYNC B1 ;  /* 0x0000000000017941 */ /* 0x000fea0003800000 */
.L_x_173:
[----:B-1----:R-:W-:Y:S01]  /*4850*/  @!P5 IMAD R3, R92, R155, R12 ;  /* 0x0000009b5c03d224 */ /* 0x002fe200078e020c */
[----:B------:R-:W-:Y:S04]  /*4860*/  BSSY B1, `(.L_x_175) ;  /* 0x0000006000017945 */ /* 0x000fe80003800000 */
[----:B------:R1:W-:Y:S01]  /*4870*/  @!P5 STG.E.U8 desc[UR36][R4.64+0x88], R3 ;  /* 0x000088030400d986 */ /* 0x0003e2000c101124 */
[----:B------:R-:W-:Y:S05]  /*4880*/  @P2 BRA `(.L_x_176) ;  /* 0x00000000000c2947 */ /* 0x000fea0003800000 */
[----:B--2---:R-:W1:Y:S02]  /*4890*/  LDG.E.U8 R157, desc[UR36][R8.64+0x89] ;  /* 0x00008924089d7981 */ /* 0x004e64000c1e1100 */
[----:B-1----:R-:W-:-:S05]  /*48a0*/  PRMT R3, R157, 0x8880, RZ ;  /* 0x000088809d037816 */ /* 0x002fca00000000ff */
[----:B------:R-:W-:-:S07]  /*48b0*/  IMAD R12, R3, R156, RZ ;  /* 0x0000009c030c7224 */ /* 0x000fce00078e02ff */
.L_x_176:
[----:B------:R-:W-:Y:S05]  /*48c0*/  BSYNC B1 ;  /* 0x0000000000017941 */ /* 0x000fea0003800000 */
.L_x_175:
        /* <DEDUP_REMOVED lines=11> */
.L_x_178:
[----:B------:R-:W-:Y:S05]  /*4980*/  BSYNC B1 ;  /* 0x0000000000017941 */ /* 0x000fea0003800000 */
.L_x_177:
[----:B-1----:R-:W-:Y:S01]  /*4990*/  @!P4 IMAD R3, R94, R155, R12 ;  /* 0x0000009b5e03c224 */ /* 0x002fe200078e020c */
[----:B------:R-:W-:Y:S04]  /*49a0*/  BSSY B1, `(.L_x_179) ;  /* 0x0000006000017945 */ /* 0x000fe80003800000 */
[----:B------:R1:W-:Y:S01]  /*49b0*/  @!P4 STG.E.U8 desc[UR36][R6.64+0x88], R3 ;  /* 0x000088030600c986 */ /* 0x0003e2000c101124 */
[----:B------:R-:W-:Y:S05]  /*49c0*/  @P3 BRA `(.L_x_180) ;  /* 0x00000000000c3947 */ /* 0x000fea0003800000 */
[----:B--2---:R-:W1:Y:S02]  /*49d0*/  LDG.E.U8 R157, desc[UR36][R10.64+0x89] ;  /* 0x000089240a9d7981 */ /* 0x004e64000c1e1100 */
[----:B-1----:R-:W-:-:S05]  /*49e0*/  PRMT R3, R157, 0x8880, RZ ;  /* 0x000088809d037816 */ /* 0x002fca00000000ff */
[----:B------:R-:W-:-:S07]  /*49f0*/  IMAD R12, R3, R156, RZ ;  /* 0x0000009c030c7224 */ /* 0x000fce00078e02ff */
.L_x_180:
[----:B------:R-:W-:Y:S05]  /*4a00*/  BSYNC B1 ;  /* 0x0000000000017941 */ /* 0x000fea0003800000 */
.L_x_179:
[----:B------:R-:W-:Y:S01]  /*4a10*/  @!P3 IMAD R95, R95, R155, R12 ;  /* 0x0000009b5f5fb224 */ /* 0x000fe200078e020c */
[----:B------:R-:W-:Y:S04]  /*4a20*/  BSSY B1, `(.L_x_181) ;  /* 0x0000006000017945 */ /* 0x000fe80003800000 */
[----:B------:R0:W-:Y:S01]  /*4a30*/  @!P3 STG.E.U8 desc[UR36][R6.64+0x89], R95 ;  /* 0x0000895f0600b986 */ /* 0x0001e2000c101124 */
[----:B------:R-:W-:Y:S05]  /*4a40*/  @P5 BRA `(.L_x_182) ;  /* 0x00000000000c5947 */ /* 0x000fea0003800000 */
[----:B--2---:R-:W1:Y:S02]  /*4a50*/  LDG.E.U8 R157, desc[UR36][R8.64+0x90] ;  /* 0x00009024089d7981 */ /* 0x004e64000c1e1100 */
[----:B-1----:R-:W-:-:S05]  /*4a60*/  PRMT R3, R157, 0x8880, RZ ;  /* 0x000088809d037816 */ /* 0x002fca00000000ff */
[----:B------:R-:W-:-:S07]  /*4a70*/  IMAD R12, R3, R156, RZ ;  /* 0x0000009c030c7224 */ /* 0x000fce00078e02ff */
.L_x_182:
[----:B------:R-:W-:Y:S05]  /*4a80*/  BSYNC B1 ;  /* 0x0000000000017941 */ /* 0x000fea0003800000 */
.L_x_181:
[----:B-1----:R-:W-:Y:S01]  /*4a90*/  @!P5 IMAD R3, R96, R155, R12 ;  /* 0x0000009b6003d224 */ /* 0x002fe200078e020c */
[----:B------:R-:W-:Y:S04]  /*4aa0*/  BSSY B1, `(.L_x_183) ;  /* 0x0000006000017945 */ /* 0x000fe80003800000 */
[----:B------:R1:W-:Y:S01]  /*4ab0*/  @!P5 STG.E.U8 desc[UR36][R4.64+0x90], R3 ;  /* 0x000090030400d986 */ /* 0x0003e2000c101124 */
[----:B------:R-:W-:Y:S05]  /*4ac0*/  @P2 BRA `(.L_x_184) ;  /* 0x00000000000c2947 */ /* 0x000fea0003800000 */
[----:B--2---:R-:W1:Y:S02]  /*4ad0*/  LDG.E.U8 R157, desc[UR36][R8.64+0x91] ;  /* 0x00009124089d7981 */ /* 0x004e64000c1e1100 */
[----:B-1----:R-:W-:-:S05]  /*4ae0*/  PRMT R3, R157, 0x8880, RZ ;  /* 0x000088809d037816 */ /* 0x002fca00000000ff */
[----:B------:R-:W-:-:S07]  /*4af0*/  IMAD R12, R3, R156, RZ ;  /* 0x0000009c030c7224 */ /* 0x000fce00078e02ff */
.L_x_184:
[----:B------:R-:W-:Y:S05]  /*4b00*/  BSYNC B1 ;  /* 0x0000000000017941 */ /* 0x000fea0003800000 */
.L_x_183:
        /* <DEDUP_REMOVED lines=11> */
.L_x_186:
[----:B------:R-:W-:Y:S05]  /*4bc0*/  BSYNC B1 ;  /* 0x0000000000017941 */ /* 0x000fea0003800000 */
.L_x_185:
[----:B-1----:R-:W-:Y:S01]  /*4bd0*/  @!P4 IMAD R3, R98, R155, R12 ;  /* 0x0000009b6203c224 */ /* 0x002fe200078e020c */
[----:B------:R-:W-:Y:S04]  /*4be0*/  BSSY B1, `(.L_x_187) ;  /* 0x0000006000017945 */ /* 0x000fe80003800000 */
[----:B------:R1:W-:Y:S01]  /*4bf0*/  @!P4 STG.E.U8 desc[UR36][R6.64+0x90], R3 ;  /* 0x000090030600c986 */ /* 0x0003e2000c101124 */
[----:B------:R-:W-:Y:S05]  /*4c00*/  @P3 BRA `(.L_x_188) ;  /* 0x00000000000c3947 */ /* 0x000fea0003800000 */
[----:B--2---:R-:W1:Y:S02]  /*4c10*/  LDG.E.U8 R157, desc[UR36][R10.64+0x91] ;  /* 0x000091240a9d7981 */ /* 0x004e64000c1e1100 */
[----:B-1----:R-:W-:-:S05]  /*4c20*/  PRMT R3, R157, 0x8880, RZ ;  /* 0x000088809d037816 */ /* 0x002fca00000000ff */
[----:B------:R-:W-:-:S07]  /*4c30*/  IMAD R12, R3, R156, RZ ;  /* 0x0000009c030c7224 */ /* 0x000fce00078e02ff */
.L_x_188:
[----:B------:R-:W-:Y:S05]  /*4c40*/  BSYNC B1 ;  /* 0x0000000000017941 */ /* 0x000fea0003800000 */
.L_x_187:
[----:B------:R-:W-:Y:S01]  /*4c50*/  @!P3 IMAD R99, R99, R155, R12 ;  /* 0x0000009b6363b224 */ /* 0x000fe200078e020c */
[----:B------:R-:W-:Y:S04]  /*4c60*/  BSSY B1, `(.L_x_189) ;  /* 0x0000006000017945 */ /* 0x000fe80003800000 */
[----:B------:R0:W-:Y:S01]  /*4c70*/  @!P3 STG.E.U8 desc[UR36][R6.64+0x91], R99 ;  /* 0x000091630600b986 */ /* 0x0001e2000c101124 */
[----:B------:R-:W-:Y:S05]  /*4c80*/  @P5 BRA `(.L_x_190) ;  /* 0x00000000000c5947 */ /* 0x000fea0003800000 */
[----:B--2---:R-:W1:Y:S02]  /*4c90*/  LDG.E.U8 R157, desc[UR36][R8.64+0x98] ;  /* 0x00009824089d7981 */ /* 0x004e64000c1e1100 */
[----:B-1----:R-:W-:-:S05]  /*4ca0*/  PRMT R3, R157, 0x8880, RZ ;  /* 0x000088809d037816 */ /* 0x002fca00000000ff */
[----:B------:R-:W-:-:S07]  /*4cb0*/  IMAD R12, R3, R156, RZ ;  /* 0x0000009c030c7224 */ /* 0x000fce00078e02ff */
.L_x_190:
[----:B------:R-:W-:Y:S05]  /*4cc0*/  BSYNC B1 ;  /* 0x0000000000017941 */ /* 0x000fea0003800000 */
.L_x_189:
[----:B-1----:R-:W-:Y:S01]  /*4cd0*/  @!P5 IMAD R3, R100, R155, R12 ;  /* 0x0000009b6403d224 */ /* 0x002fe200078e020c */
[----:B------:R-:W-:Y:S04]  /*4ce0*/  BSSY B1, `(.L_x_191) ;  /* 0x0000006000017945 */ /* 0x000fe80003800000 */
[----:B------:R1:W-:Y:S01]  /*4cf0*/  @!P5 STG.E.U8 desc[UR36][R4.64+0x98], R3 ;  /* 0x000098030400d986 */ /* 0x0003e2000c101124 */
[----:B------:R-:W-:Y:S05]  /*4d00*/  @P2 BRA `(.L_x_192) ;  /* 0x00000000000c2947 */ /* 0x000fea0003800000 */
[----:B--2---:R-:W1:Y:S02]  /*4d10*/  LDG.E.U8 R157, desc[UR36][R8.64+0x99] ;  /* 0x00009924089d7981 */ /* 0x004e64000c1e1100 */
[----:B-1----:R-:W-:-:S05]  /*4d20*/  PRMT R3, R157, 0x8880, RZ ;  /* 0x000088809d037816 */ /* 0x002fca00000000ff */
[----:B------:R-:W-:-:S07]  /*4d30*/  IMAD R12, R3, R156, RZ ;  /* 0x0000009c030c7224 */ /* 0x000fce00078e02ff */
.L_x_192:
[----:B------:R-:W-:Y:S05]  /*4d40*/  BSYNC B1 ;  /* 0x0000000000017941 */ /* 0x000fea0003800000 */
.L_x_191:
        /* <DEDUP_REMOVED lines=11> */
.L_x_194:
[----:B------:R-:W-:Y:S05]  /*4e00*/  BSYNC B1 ;  /* 0x0000000000017941 */ /* 0x000fea0003800000 */
.L_x_193:
[----:B-1----:R-:W-:Y:S01]  /*4e10*/  @!P4 IMAD R3, R102, R155, R12 ;  /* 0x0000009b6603c224 */ /* 0x002fe200078e020c */
[----:B------:R-:W-:Y:S04]  /*4e20*/  BSSY B1, `(.L_x_195) ;  /* 0x0000006000017945 */ /* 0x000fe80003800000 */
[----:B------:R1:W-:Y:S01]  /*4e30*/  @!P4 STG.E.U8 desc[UR36][R6.64+0x98], R3 ;  /* 0x000098030600c986 */ /* 0x0003e2000c101124 */
[----:B------:R-:W-:Y:S05]  /*4e40*/  @P3 BRA `(.L_x_196) ;  /* 0x00000000000c3947 */ /* 0x000fea0003800000 */
[----:B--2---:R-:W1:Y:S02]  /*4e50*/  LDG.E.U8 R157, desc[UR36][R10.64+0x99] ;  /* 0x000099240a9d7981 */ /* 0x004e64000c1e1100 */
[----:B-1----:R-:W-:-:S05]  /*4e60*/  PRMT R3, R157, 0x8880, RZ ;  /* 0x000088809d037816 */ /* 0x002fca00000000ff */
[----:B------:R-:W-:-:S07]  /*4e70*/  IMAD R12, R3, R156, RZ ;  /* 0x0000009c030c7224 */ /* 0x000fce00078e02ff */
.L_x_196:
[----:B------:R-:W-:Y:S05]  /*4e80*/  BSYNC B1 ;  /* 0x0000000000017941 */ /* 0x000fea0003800000 */
.L_x_195:
[----:B------:R-:W-:Y:S01]  /*4e90*/  @!P3 IMAD R103, R103, R155, R12 ;  /* 0x0000009b6767b224 */ /* 0x000fe200078e020c */
[----:B------:R-:W-:Y:S04]  /*4ea0*/  BSSY B1, `(.L_x_197) ;  /* 0x0000006000017945 */ /* 0x000fe80003800000 */
[----:B------:R0:W-:Y:S01]  /*4eb0*/  @!P3 STG.E.U8 desc[UR36][R6.64+0x99], R103 ;  /* 0x000099670600b986 */ /* 0x0001e2000c101124 */
[----:B------:R-:W-:Y:S05]  /*4ec0*/  @P5 BRA `(.L_x_198) ;  /* 0x00000000000c5947 */ /* 0x000fea0003800000 */
[----:B--2---:R-:W1:Y:S02]  /*4ed0*/  LDG.E.U8 R157, desc[UR36][R8.64+0xa0] ;  /* 0x0000a024089d7981 */ /* 0x004e64000c1e1100 */
[----:B-1----:R-:W-:-:S05]  /*4ee0*/  PRMT R3, R157, 0x8880, RZ ;  /* 0x000088809d037816 */ /* 0x002fca00000000ff */
[----:B------:R-:W-:-:S07]  /*4ef0*/  IMAD R12, R3, R156, RZ ;  /* 0x0000009c030c7224 */ /* 0x000fce00078e02ff */
.L_x_198:
[----:B------:R-:W-:Y:S05]  /*4f00*/  BSYNC B1 ;  /* 0x0000000000017941 */ /* 0x000fea0003800000 */
.L_x_197:
[----:B-1----:R-:W-:Y:S01]  /*4f10*/  @!P5 IMAD R3, R104, R155, R12 ;  /* 0x0000009b6803d224 */ /* 0x002fe200078e020c */
[----:B------:R-:W-:Y:S04]  /*4f20*/  BSSY B1, `(.L_x_199) ;  /* 0x0000006000017945 */ /* 0x000fe80003800000 */
[----:B------:R1:W-:Y:S01]  /*4f30*/  @!P5 STG.E.U8 desc[UR36][R4.64+0xa0], R3 ;  /* 0x0000a0030400d986 */ /* 0x0003e2000c101124 */
[----:B------:R-:W-:Y:S05]  /*4f40*/  @P2 BRA `(.L_x_200) ;  /* 0x00000000000c2947 */ /* 0x000fea0003800000 */
[----:B--2---:R-:W1:Y:S02]  /*4f50*/  LDG.E.U8 R157, desc[UR36][R8.64+0xa1] ;  /* 0x0000a124089d7981 */ /* 0x004e64000c1e1100 */
[----:B-1----:R-:W-:-:S05]  /*4f60*/  PRMT R3, R157, 0x8880, RZ ;  /* 0x000088809d037816 */ /* 0x002fca00000000ff */
[----:B------:R-:W-:-:S07]  /*4f70*/  IMAD R12, R3, R156, RZ ;  /* 0x0000009c030c7224 */ /* 0x000fce00078e02ff */
.L_x_200:
[----:B------:R-:W-:Y:S05]  /*4f80*/  BSYNC B1 ;  /* 0x0000000000017941 */ /* 0x000fea0003800000 */
.L_x_199:
        /* <DEDUP_REMOVED lines=11> */
.L_x_202:
[----:B------:R-:W-:Y:S05]  /*5040*/  BSYNC B1 ;  /* 0x0000000000017941 */ /* 0x000fea0003800000 */
.L_x_201:
[----:B-1----:R-:W-:Y:S01]  /*5050*/  @!P4 IMAD R3, R106, R155, R12 ;  /* 0x0000009b6a03c224 */ /* 0x002fe200078e020c */
[----:B------:R-:W-:Y:S04]  /*5060*/  BSSY B1, `(.L_x_203) ;  /* 0x0000006000017945 */ /* 0x000fe80003800000 */
[----:B------:R1:W-:Y:S01]  /*5070*/  @!P4 STG.E.U8 desc[UR36][R6.64+0xa0], R3 ;  /* 0x0000a0030600c986 */ /* 0x0003e2000c101124 */
[----:B------:R-:W-:Y:S05]  /*5080*/  @P3 BRA `(.L_x_204) ;  /* 0x00000000000c3947 */ /* 0x000fea0003800000 */
[----:B--2---:R-:W1:Y:S02]  /*5090*/  LDG.E.U8 R157, desc[UR36][R10.64+0xa1] ;  /* 0x0000a1240a9d7981 */ /* 0x004e64000c1e1100 */
[----:B-1----:R-:W-:-:S05]  /*50a0*/  PRMT R3, R157, 0x8880, RZ ;  /* 0x000088809d037816 */ /* 0x002fca00000000ff */
[----:B------:R-:W-:-:S07]  /*50b0*/  IMAD R12, R3, R156, RZ ;  /* 0x0000009c030c7224 */ /* 0x000fce00078e02ff */
.L_x_204:
[----:B------:R-:W-:Y:S05]  /*50c0*/  BSYNC B1 ;  /* 0x0000000000017941 */ /* 0x000fea0003800000 */
.L_x_203:
[----:B------:R-:W-:Y:S01]  /*50d0*/  @!P3 IMAD R107, R107, R155, R12 ;  /* 0x0000009b6b6bb224 */ /* 0x000fe200078e020c */
[----:B------:R-:W-:Y:S04]  /*50e0*/  BSSY B1, `(.L_x_205) ;  /* 0x0000006000017945 */ /* 0x000fe80003800000 */
[----:B------:R0:W-:Y:S01]  /*50f0*/  @!P3 STG.E.U8 desc[UR36][R6.64+0xa1], R107 ;  /* 0x0000a16b0600b986 */ /* 0x0001e2000c101124 */
[----:B------:R-:W-:Y:S05]  /*5100*/  @P5 BRA `(.L_x_206) ;  /* 0x00000000000c5947 */ /* 0x000fea0003800000 */
[----:B--2---:R-:W1:Y:S02]  /*5110*/  LDG.E.U8 R157, desc[UR36][R8.64+0xa8] ;  /* 0x0000a824089d7981 */ /* 0x004e64000c1e1100 */
[----:B-1----:R-:W-:-:S05]  /*5120*/  PRMT R3, R157, 0x8880, RZ ;  /* 0x000088809d037816 */ /* 0x002fca00000000ff */
[----:B------:R-:W-:-:S07]  /*5130*/  IMAD R12, R3, R156, RZ ;  /* 0x0000009c030c7224 */ /* 0x000fce00078e02ff */
.L_x_206:
[----:B------:R-:W-:Y:S05]  /*5140*/  BSYNC B1 ;  /* 0x0000000000017941 */ /* 0x000fea0003800000 */
.L_x_205:
[----:B-1----:R-:W-:Y:S01]  /*5150*/  @!P5 IMAD R3, R108, R155, R12 ;  /* 0x0000009b6c03d224 */ /* 0x002fe200078e020c */
[----:B------:R-:W-:Y:S04]  /*5160*/  BSSY B1, `(.L_x_207) ;  /* 0x0000006000017945 */ /* 0x000fe80003800000 */
[----:B------:R1:W-:Y:S01]  /*5170*/  @!P5 STG.E.U8 desc[UR36][R4.64+0xa8], R3 ;  /* 0x0000a8030400d986 */ /* 0x0003e2000c101124 */
[----:B------:R-:W-:Y:S05]  /*5180*/  @P2 BRA `(.L_x_208) ;  /* 0x00000000000c2947 */ /* 0x000fea0003800000 */
[----:B--2---:R-:W1:Y:S02]  /*5190*/  LDG.E.U8 R157, desc[UR36][R8.64+0xa9] ;  /* 0x0000a924089d7981 */ /* 0x004e64000c1e1100 */
[----:B-1----:R-:W-:-:S05]  /*51a0*/  PRMT R3, R157, 0x8880, RZ ;  /* 0x000088809d037816 */ /* 0x002fca00000000ff */
[----:B------:R-:W-:-:S07]  /*51b0*/  IMAD R12, R3, R156, RZ ;  /* 0x0000009c030c7224 */ /* 0x000fce00078e02ff */
.L_x_208:
[----:B------:R-:W-:Y:S05]  /*51c0*/  BSYNC B1 ;  /* 0x0000000000017941 */ /* 0x000fea0003800000 */
.L_x_207:
        /* <DEDUP_REMOVED lines=11> */
.L_x_210:
[----:B------:R-:W-:Y:S05]  /*5280*/  BSYNC B1 ;  /* 0x0000000000017941 */ /* 0x000fea0003800000 */
.L_x_209:
[----:B-1----:R-:W-:Y:S01]  /*5290*/  @!P4 IMAD R3, R110, R155, R12 ;  /* 0x0000009b6e03c224 */ /* 0x002fe200078e020c */
[----:B------:R-:W-:Y:S04]  /*52a0*/  BSSY B1, `(.L_x_211) ;  /* 0x0000006000017945 */ /* 0x000fe80003800000 */
[----:B------:R1:W-:Y:S01]  /*52b0*/  @!P4 STG.E.U8 desc[UR36][R6.64+0xa8], R3 ;  /* 0x0000a8030600c986 */ /* 0x0003e2000c101124 */
[----:B------:R-:W-:Y:S05]  /*52c0*/  @P3 BRA `(.L_x_212) ;  /* 0x00000000000c3947 */ /* 0x000fea0003800000 */
[----:B--2---:R-:W1:Y:S02]  /*52d0*/  LDG.E.U8 R157, desc[UR36][R10.64+0xa9] ;  /* 0x0000a9240a9d7981 */ /* 0x004e64000c1e1100 */
[----:B-1----:R-:W-:-:S05]  /*52e0*/  PRMT R3, R157, 0x8880, RZ ;  /* 0x000088809d037816 */ /* 0x002fca00000000ff */
[----:B------:R-:W-:-:S07]  /*52f0*/  IMAD R12, R3, R156, RZ ;  /* 0x0000009c030c7224 */ /* 0x000fce00078e02ff */
.L_x_212:
[----:B------:R-:W-:Y:S05]  /*5300*/  BSYNC B1 ;  /* 0x0000000000017941 */ /* 0x000fea0003800000 */
.L_x_211:
[----:B------:R-:W-:Y:S01]  /*5310*/  @!P3 IMAD R111, R111, R155, R12 ;  /* 0x0000009b6f6fb224 */ /* 0x000fe200078e020c */
[----:B------:R-:W-:Y:S04]  /*5320*/  BSSY B1, `(.L_x_213) ;  /* 0x0000006000017945 */ /* 0x000fe80003800000 */
[----:B------:R0:W-:Y:S01]  /*5330*/  @!P3 STG.E.U8 desc[UR36][R6.64+0xa9], R111 ;  /* 0x0000a96f0600b986 */ /* 0x0001e2000c101124 */
[----:B------:R-:W-:Y:S05]  /*5340*/  @P5 BRA `(.L_x_214) ;  /* 0x00000000000c5947 */ /* 0x000fea0003800000 */
[----:B--2---:R-:W1:Y:S02]  /*5350*/  LDG.E.U8 R157, desc[UR36][R8.64+0xb0] ;  /* 0x0000b024089d7981 */ /* 0x004e64000c1e1100 */
[----:B-1----:R-:W-:-:S05]  /*5360*/  PRMT R3, R157, 0x8880, RZ ;  /* 0x000088809d037816 */ /* 0x002fca00000000ff */
[----:B------:R-:W-:-:S07]  /*5370*/  IMAD R12, R3, R156, RZ ;  /* 0x0000009c030c7224 */ /* 0x000fce00078e02ff */
.L_x_214:
[----:B------:R-:W-:Y:S05]  /*5380*/  BSYNC B1 ;  /* 0x0000000000017941 */ /* 0x000fea0003800000 */
.L_x_213:
[----:B-1----:R-:W-:Y:S01]  /*5390*/  @!P5 IMAD R3, R112, R155, R12 ;  /* 0x0000009b7003d224 */ /* 0x002fe200078e020c */
[----:B------:R-:W-:Y:S04]  /*53a0*/  BSSY B1, `(.L_x_215) ;  /* 0x0000006000017945 */ /* 0x000fe80003800000 */
[----:B------:R1:W-:Y:S01]  /*53b0*/  @!P5 STG.E.U8 desc[UR36][R4.64+0xb0], R3 ;  /* 0x0000b0030400d986 */ /* 0x0003e2000c101124 */
[----:B------:R-:W-:Y:S05]  /*53c0*/  @P2 BRA `(.L_x_216) ;  /* 0x00000000000c2947 */ /* 0x000fea0003800000 */
[----:B--2---:R-:W1:Y:S02]  /*53d0*/  LDG.E.U8 R157, desc[UR36][R8.64+0xb1] ;  /* 0x0000b124089d7981 */ /* 0x004e64000c1e1100 */
[----:B-1----:R-:W-:-:S05]  /*53e0*/  PRMT R3, R157, 0x8880, RZ ;  /* 0x000088809d037816 */ /* 0x002fca00000000ff */
[----:B------:R-:W-:-:S07]  /*53f0*/  IMAD R12, R3, R156, RZ ;  /* 0x0000009c030c7224 */ /* 0x000fce00078e02ff */
.L_x_216:
[----:B------:R-:W-:Y:S05]  /*5400*/  BSYNC B1 ;  /* 0x0000000000017941 */ /* 0x000fea0003800000 */
.L_x_215:
        /* <DEDUP_REMOVED lines=11> */
.L_x_218:
[----:B------:R-:W-:Y:S05]  /*54c0*/  BSYNC B1 ;  /* 0x0000000000017941 */ /* 0x000fea0003800000 */
.L_x_217:
[----:B-1----:R-:W-:Y:S01]  /*54d0*/  @!P4 IMAD R3, R114, R155, R12 ;  /* 0x0000009b7203c224 */ /* 0x002fe200078e020c */
[----:B------:R-:W-:Y:S04]  /*54e0*/  BSSY B1, `(.L_x_219) ;  /* 0x0000006000017945 */ /* 0x000fe80003800000 */
[----:B------:R1:W-:Y:S01]  /*54f0*/  @!P4 STG.E.U8 desc[UR36][R6.64+0xb0], R3 ;  /* 0x0000b0030600c986 */ /* 0x0003e2000c101124 */
[----:B------:R-:W-:Y:S05]  /*5500*/  @P3 BRA `(.L_x_220) ;  /* 0x00000000000c3947 */ /* 0x000fea0003800000 */
[----:B--2---:R-:W1:Y:S02]  /*5510*/  LDG.E.U8 R157, desc[UR36][R10.64+0xb1] ;  /* 0x0000b1240a9d7981 */ /* 0x004e64000c1e1100 */
[----:B-1----:R-:W-:-:S05]  /*5520*/  PRMT R3, R157, 0x8880, RZ ;  /* 0x000088809d037816 */ /* 0x002fca00000000ff */
[----:B------:R-:W-:-:S07]  /*5530*/  IMAD R12, R3, R156, RZ ;  /* 0x0000009c030c7224 */ /* 0x000fce00078e02ff */
.L_x_220:
[----:B------:R-:W-:Y:S05]  /*5540*/  BSYNC B1 ;  /* 0x0000000000017941 */ /* 0x000fea0003800000 */
.L_x_219:
[----:B------:R-:W-:Y:S01]  /*5550*/  @!P3 IMAD R115, R115, R155, R12 ;  /* 0x0000009b7373b224 */ /* 0x000fe200078e020c */
[----:B------:R-:W-:Y:S04]  /*5560*/  BSSY B1, `(.L_x_221) ;  /* 0x0000006000017945 */ /* 0x000fe80003800000 */
[----:B------:R0:W-:Y:S01]  /*5570*/  @!P3 STG.E.U8 desc[UR36][R6.64+0xb1], R115 ;  /* 0x0000b1730600b986 */ /* 0x0001e2000c101124 */
[----:B------:R-:W-:Y:S05]  /*5580*/  @P5 BRA `(.L_x_222) ;  /* 0x00000000000c5947 */ /* 0x000fea0003800000 */
[----:B--2---:R-:W1:Y:S02]  /*5590*/  LDG.E.U8 R157, desc[UR36][R8.64+0xb8] ;  /* 0x0000b824089d7981 */ /* 0x004e64000c1e1100 */
[----:B-1----:R-:W-:-:S05]  /*55a0*/  PRMT R3, R157, 0x8880, RZ ;  /* 0x000088809d037816 */ /* 0x002fca00000000ff */
[----:B------:R-:W-:-:S07]  /*55b0*/  IMAD R12, R3, R156, RZ ;  /* 0x0000009c030c7224 */ /* 0x000fce00078e02ff */
.L_x_222:
[----:B------:R-:W-:Y:S05]  /*55c0*/  BSYNC B1 ;  /* 0x0000000000017941 */ /* 0x000fea0003800000 */
.L_x_221:
[----:B-1----:R-:W-:Y:S01]  /*55d0*/  @!P5 IMAD R3, R116, R155, R12 ;  /* 0x0000009b7403d224 */ /* 0x002fe200078e020c */
[----:B------:R-:W-:Y:S04]  /*55e0*/  BSSY B1, `(.L_x_223) ;  /* 0x0000006000017945 */ /* 0x000fe80003800000 */
[----:B------:R1:W-:Y:S01]  /*55f0*/  @!P5 STG.E.U8 desc[UR36][R4.64+0xb8], R3 ;  /* 0x0000b8030400d986 */ /* 0x0003e2000c101124 */
[----:B------:R-:W-:Y:S05]  /*5600*/  @P2 BRA `(.L_x_224) ;  /* 0x00000000000c2947 */ /* 0x000fea0003800000 */
[----:B--2---:R-:W1:Y:S02]  /*5610*/  LDG.E.U8 R157, desc[UR36][R8.64+0xb9] ;  /* 0x0000b924089d7981 */ /* 0x004e64000c1e1100 */
[----:B-1----:R-:W-:-:S05]  /*5620*/  PRMT R3, R157, 0x8880, RZ ;  /* 0x000088809d037816 */ /* 0x002fca00000000ff */
[----:B------:R-:W-:-:S07]  /*5630*/  IMAD R12, R3, R156, RZ ;  /* 0x0000009c030c7224 */ /* 0x000fce00078e02ff */
.L_x_224:
[----:B------:R-:W-:Y:S05]  /*5640*/  BSYNC B1 ;  /* 0x0000000000017941 */ /* 0x000fea0003800000 */
.L_x_223:
        /* <DEDUP_REMOVED lines=11> */
.L_x_226:
[----:B------:R-:W-:Y:S05]  /*5700*/  BSYNC B1 ;  /* 0x0000000000017941 */ /* 0x000fea0003800000 */
.L_x_225:
[----:B-1----:R-:W-:Y:S01]  /*5710*/  @!P4 IMAD R3, R118, R155, R12 ;  /* 0x0000009b7603c224 */ /* 0x002fe200078e020c */
[----:B------:R-:W-:Y:S04]  /*5720*/  BSSY B1, `(.L_x_227) ;  /* 0x0000006000017945 */ /* 0x000fe80003800000 */
[----:B------:R1:W-:Y:S01]  /*5730*/  @!P4 STG.E.U8 desc[UR36][R6.64+0xb8], R3 ;  /* 0x0000b8030600c986 */ /* 0x0003e2000c101124 */
[----:B------:R-:W-:Y:S05]  /*5740*/  @P3 BRA `(.L_x_228) ;  /* 0x00000000000c3947 */ /* 0x000fea0003800000 */
[----:B--2---:R-:W1:Y:S02]  /*5750*/  LDG.E.U8 R157, desc[UR36][R10.64+0xb9] ;  /* 0x0000b9240a9d7981 */ /* 0x004e64000c1e1100 */
[----:B-1----:R-:W-:-:S05]  /*5760*/  PRMT R3, R157, 0x8880, RZ ;  /* 0x000088809d037816 */ /* 0x002fca00000000ff */
[----:B------:R-:W-:-:S07]  /*5770*/  IMAD R12, R3, R156, RZ ;  /* 0x0000009c030c7224 */ /* 0x000fce00078e02ff */
.L_x_228:
[----:B------:R-:W-:Y:S05]  /*5780*/  BSYNC B1 ;  /* 0x0000000000017941 */ /* 0x000fea0003800000 */
.L_x_227:
[----:B------:R-:W-:Y:S01]  /*5790*/  @!P3 IMAD R119, R119, R155, R12 ;  /* 0x0000009b7777b224 */ /* 0x000fe200078e020c */
[----:B------:R-:W-:Y:S04]  /*57a0*/  BSSY B1, `(.L_x_229) ;  /* 0x0000006000017945 */ /* 0x000fe80003800000 */
[----:B------:R0:W-:Y:S01]  /*57b0*/  @!P3 STG.E.U8 desc[UR36][R6.64+0xb9], R119 ;  /* 0x0000b9770600b986 */ /* 0x0001e2000c101124 */
[----:B------:R-:W-:Y:S05]  /*57c0*/  @P5 BRA `(.L_x_230) ;  /* 0x00000000000c5947 */ /* 0x000fea0003800000 */
[----:B--2---:R-:W1:Y:S02]  /*57d0*/  LDG.E.U8 R157, desc[UR36][R8.64+0xc0] ;  /* 0x0000c024089d7981 */ /* 0x004e64000c1e1100 */
[----:B-1----:R-:W-:-:S05]  /*57e0*/  PRMT R3, R157, 0x8880, RZ ;  /* 0x000088809d037816 */ /* 0x002fca00000000ff */
[----:B------:R-:W-:-:S07]  /*57f0*/  IMAD R12, R3, R156, RZ ;  /* 0x0000009c030c7224 */ /* 0x000fce00078e02ff */
.L_x_230:
[----:B------:R-:W-:Y:S05]  /*5800*/  BSYNC B1 ;  /* 0x0000000000017941 */ /* 0x000fea0003800000 */
.L_x_229:
[----:B-1----:R-:W-:Y:S01]  /*5810*/  @!P5 IMAD R3, R120, R155, R12 ;  /* 0x0000009b7803d224 */ /* 0x002fe200078e020c */
[----:B------:R-:W-:Y:S04]  /*5820*/  BSSY B1, `(.L_x_231) ;  /* 0x0000006000017945 */ /* 0x000fe80003800000 */
[----:B------:R1:W-:Y:S01]  /*5830*/  @!P5 STG.E.U8 desc[UR36][R4.64+0xc0], R3 ;  /* 0x0000c0030400d986 */ /* 0x0003e2000c101124 */
[----:B------:R-:W-:Y:S05]  /*5840*/  @P2 BRA `(.L_x_232) ;  /* 0x00000000000c2947 */ /* 0x000fea0003800000 */
[----:B--2---:R-:W1:Y:S02]  /*5850*/  LDG.E.U8 R157, desc[UR36][R8.64+0xc1] ;  /* 0x0000c124089d7981 */ /* 0x004e64000c1e1100 */
[----:B-1----:R-:W-:-:S05]  /*5860*/  PRMT R3, R157, 0x8880, RZ ;  /* 0x000088809d037816 */ /* 0x002fca00000000ff */
[----:B------:R-:W-:-:S07]  /*5870*/  IMAD R12, R3, R156, RZ ;  /* 0x0000009c030c7224 */ /* 0x000fce00078e02ff */
.L_x_232:
[----:B------:R-:W-:Y:S05]  /*5880*/  BSYNC B1 ;  /* 0x0000000000017941 */ /* 0x000fea0003800000 */
.L_x_231:
        /* <DEDUP_REMOVED lines=11> */
.L_x_234:
[----:B------:R-:W-:Y:S05]  /*5940*/  BSYNC B1 ;  /* 0x0000000000017941 */ /* 0x000fea0003800000 */
.L_x_233:
[----:B-1----:R-:W-:Y:S01]  /*5950*/  @!P4 IMAD R3, R122, R155, R12 ;  /* 0x0000009b7a03c224 */ /* 0x002fe200078e020c */
[----:B------:R-:W-:Y:S04]  /*5960*/  BSSY B1, `(.L_x_235) ;  /* 0x0000006000017945 */ /* 0x000fe80003800000 */
[----:B------:R1:W-:Y:S01]  /*5970*/  @!P4 STG.E.U8 desc[UR36][R6.64+0xc0], R3 ;  /* 0x0000c0030600c986 */ /* 0x0003e2000c101124 */
[----:B------:R-:W-:Y:S05]  /*5980*/  @P3 BRA `(.L_x_236) ;  /* 0x00000000000c3947 */ /* 0x000fea0003800000 */
[----:B--2---:R-:W1:Y:S02]  /*5990*/  LDG.E.U8 R157, desc[UR36][R10.64+0xc1] ;  /* 0x0000c1240a9d7981 */ /* 0x004e64000c1e1100 */
[----:B-1----:R-:W-:-:S05]  /*59a0*/  PRMT R3, R157, 0x8880, RZ ;  /* 0x000088809d037816 */ /* 0x002fca00000000ff */
[----:B------:R-:W-:-:S07]  /*59b0*/  IMAD R12, R3, R156, RZ ;  /* 0x0000009c030c7224 */ /* 0x000fce00078e02ff */
.L_x_236:
[----:B------:R-:W-:Y:S05]  /*59c0*/  BSYNC B1 ;  /* 0x0000000000017941 */ /* 0x000fea0003800000 */
.L_x_235:
[----:B------:R-:W-:Y:S01]  /*59d0*/  @!P3 IMAD R123, R123, R155, R12 ;  /* 0x0000009b7b7bb224 */ /* 0x000fe200078e020c */
[----:B------:R-:W-:Y:S04]  /*59e0*/  BSSY B1, `(.L_x_237) ;  /* 0x0000006000017945 */ /* 0x000fe80003800000 */
[----:B------:R0:W-:Y:S01]  /*59f0*/  @!P3 STG.E.U8 desc[UR36][R6.64+0xc1], R123 ;  /* 0x0000c17b0600b986 */ /* 0x0001e2000c101124 */
[----:B------:R-:W-:Y:S05]  /*5a00*/  @P5 BRA `(.L_x_238) ;  /* 0x00000000000c5947 */ /* 0x000fea0003800000 */
[----:B--2---:R-:W1:Y:S02]  /*5a10*/  LDG.E.U8 R157, desc[UR36][R8.64+0xc8] ;  /* 0x0000c824089d7981 */ /* 0x004e64000c1e1100 */
[----:B-1----:R-:W-:-:S05]  /*5a20*/  PRMT R3, R157, 0x8880, RZ ;  /* 0x000088809d037816 */ /* 0x002fca00000000ff */
[----:B------:R-:W-:-:S07]  /*5a30*/  IMAD R12, R3, R156, RZ ;  /* 0x0000009c030c7224 */ /* 0x000fce00078e02ff */
.L_x_238:
[----:B------:R-:W-:Y:S05]  /*5a40*/  BSYNC B1 ;  /* 0x0000000000017941 */ /* 0x000fea0003800000 */
.L_x_237:
[----:B-1----:R-:W-:Y:S01]  /*5a50*/  @!P5 IMAD R3, R124, R155, R12 ;  /* 0x0000009b7c03d224 */ /* 0x002fe200078e020c */
[----:B------:R-:W-:Y:S04]  /*5a60*/  BSSY B1, `(.L_x_239) ;  /* 0x0000006000017945 */ /* 0x000fe80003800000 */
[----:B------:R1:W-:Y:S01]  /*5a70*/  @!P5 STG.E.U8 desc[UR36][R4.64+0xc8], R3 ;  /* 0x0000c8030400d986 */ /* 0x0003e2000c101124 */
[----:B------:R-:W-:Y:S05]  /*5a80*/  @P2 BRA `(.L_x_240) ;  /* 0x00000000000c2947 */ /* 0x000fea0003800000 */
[----:B--2---:R-:W1:Y:S02]  /*5a90*/  LDG.E.U8 R157, desc[UR36][R8.64+0xc9] ;  /* 0x0000c924089d7981 */ /* 0x004e64000c1e1100 */
[----:B-1----:R-:W-:-:S05]  /*5aa0*/  PRMT R3, R157, 0x8880, RZ ;  /* 0x000088809d037816 */ /* 0x002fca00000000ff */
[----:B------:R-:W-:-:S07]  /*5ab0*/  IMAD R12, R3, R156, RZ ;  /* 0x0000009c030c7224 */ /* 0x000fce00078e02ff */
.L_x_240:
[----:B------:R-:W-:Y:S05]  /*5ac0*/  BSYNC B1 ;  /* 0x0000000000017941 */ /* 0x000fea0003800000 */
.L_x_239:
        /* <DEDUP_REMOVED lines=11> */
.L_x_242:
[----:B------:R-:W-:Y:S05]  /*5b80*/  BSYNC B1 ;  /* 0x0000000000017941 */ /* 0x000fea0003800000 */
.L_x_241:
[----:B-1----:R-:W-:Y:S01]  /*5b90*/  @!P4 IMAD R3, R126, R155, R12 ;  /* 0x0000009b7e03c224 */ /* 0x002fe200078e020c */
[----:B------:R-:W-:Y:S04]  /*5ba0*/  BSSY B1, `(.L_x_243) ;  /* 0x0000006000017945 */ /* 0x000fe80003800000 */
[----:B------:R1:W-:Y:S01]  /*5bb0*/  @!P4 STG.E.U8 desc[UR36][R6.64+0xc8], R3 ;  /* 0x0000c8030600c986 */ /* 0x0003e2000c101124 */
[----:B------:R-:W-:Y:S05]  /*5bc0*/  @P3 BRA `(.L_x_244) ;  /* 0x00000000000c3947 */ /* 0x000fea0003800000 */
[----:B--2---:R-:W1:Y:S02]  /*5bd0*/  LDG.E.U8 R157, desc[UR36][R10.64+0xc9] ;  /* 0x0000c9240a9d7981 */ /* 0x004e64000c1e1100 */
[----:B-1----:R-:W-:-:S05]  /*5be0*/  PRMT R3, R157, 0x8880, RZ ;  /* 0x000088809d037816 */ /* 0x002fca00000000ff */
[----:B------:R-:W-:-:S07]  /*5bf0*/  IMAD R12, R3, R156, RZ ;  /* 0x0000009c030c7224 */ /* 0x000fce00078e02ff */
.L_x_244:
[----:B------:R-:W-:Y:S05]  /*5c00*/  BSYNC B1 ;  /* 0x0000000000017941 */ /* 0x000fea0003800000 */
.L_x_243:
[----:B------:R-:W-:Y:S01]  /*5c10*/  @!P3 IMAD R127, R127, R155, R12 ;  /* 0x0000009b7f7fb224 */ /* 0x000fe200078e020c */
[----:B------:R-:W-:Y:S04]  /*5c20*/  BSSY B1, `(.L_x_245) ;  /* 0x0000006000017945 */ /* 0x000fe80003800000 */
[----:B------:R0:W-:Y:S01]  /*5c30*/  @!P3 STG.E.U8 desc[UR36][R6.64+0xc9], R127 ;  /* 0x0000c97f0600b986 */ /* 0x0001e2000c101124 */
[----:B------:R-:W-:Y:S05]  /*5c40*/  @P5 BRA `(.L_x_246) ;  /* 0x00000000000c5947 */ /* 0x000fea0003800000 */
[----:B--2---:R-:W1:Y:S02]  /*5c50*/  LDG.E.U8 R157, desc[UR36][R8.64+0xd0] ;  /* 0x0000d024089d7981 */ /* 0x004e64000c1e1100 */
[----:B-1----:R-:W-:-:S05]  /*5c60*/  PRMT R3, R157, 0x8880, RZ ;  /* 0x000088809d037816 */ /* 0x002fca00000000ff */
[----:B------:R-:W-:-:S07]  /*5c70*/  IMAD R12, R3, R156, RZ ;  /* 0x0000009c030c7224 */ /* 0x000fce00078e02ff */
.L_x_246:
[----:B------:R-:W-:Y:S05]  /*5c80*/  BSYNC B1 ;  /* 0x0000000000017941 */ /* 0x000fea0003800000 */
.L_x_245:
[----:B-1----:R-:W-:Y:S01]  /*5c90*/  @!P5 IMAD R3, R128, R155, R12 ;  /* 0x0000009b8003d224 */ /* 0x002fe200078e020c */
[----:B------:R-:W-:Y:S04]  /*5ca0*/  BSSY B1, `(.L_x_247) ;  /* 0x0000006000017945 */ /* 0x000fe80003800000 */
[----:B------:R1:W-:Y:S01]  /*5cb0*/  @!P5 STG.E.U8 desc[UR36][R4.64+0xd0], R3 ;  /* 0x0000d0030400d986 */ /* 0x0003e2000c101124 */
[----:B------:R-:W-:Y:S05]  /*5cc0*/  @P2 BRA `(.L_x_248) ;  /* 0x00000000000c2947 */ /* 0x000fea0003800000 */
[----:B--2---:R-:W1:Y:S02]  /*5cd0*/  LDG.E.U8 R157, desc[UR36][R8.64+0xd1] ;  /* 0x0000d124089d7981 */ /* 0x004e64000c1e1100 */
[----:B-1----:R-:W-:-:S05]  /*5ce0*/  PRMT R3, R157, 0x8880, RZ ;  /* 0x000088809d037816 */ /* 0x002fca00000000ff */
[----:B------:R-:W-:-:S07]  /*5cf0*/  IMAD R12, R3, R156, RZ ;  /* 0x0000009c030c7224 */ /* 0x000fce00078e02ff */
.L_x_248:
[----:B------:R-:W-:Y:S05]  /*5d00*/  BSYNC B1 ;  /* 0x0000000000017941 */ /* 0x000fea0003800000 */
.L_x_247:
        /* <DEDUP_REMOVED lines=11> */
.L_x_250:
[----:B------:R-:W-:Y:S05]  /*5dc0*/  BSYNC B1 ;  /* 0x0000000000017941 */ /* 0x000fea0003800000 */
.L_x_249:
[----:B-1----:R-:W-:Y:S01]  /*5dd0*/  @!P4 IMAD R3, R130, R155, R12 ;  /* 0x0000009b8203c224 */ /* 0x002fe200078e020c */
[----:B------:R-:W-:Y:S04]  /*5de0*/  BSSY B1, `(.L_x_251) ;  /* 0x0000006000017945 */ /* 0x000fe80003800000 */
[----:B------:R1:W-:Y:S01]  /*5df0*/  @!P4 STG.E.U8 desc[UR36][R6.64+0xd0], R3 ;  /* 0x0000d0030600c986 */ /* 0x0003e2000c101124 */
[----:B------:R-:W-:Y:S05]  /*5e00*/  @P3 BRA `(.L_x_252) ;  /* 0x00000000000c3947 */ /* 0x000fea0003800000 */
[----:B--2---:R-:W1:Y:S02]  /*5e10*/  LDG.E.U8 R157, desc[UR36][R10.64+0xd1] ;  /* 0x0000d1240a9d7981 */ /* 0x004e64000c1e1100 */
[----:B-1----:R-:W-:-:S05]  /*5e20*/  PRMT R3, R157, 0x8880, RZ ;  /* 0x000088809d037816 */ /* 0x002fca00000000ff */
[----:B------:R-:W-:-:S07]  /*5e30*/  IMAD R12, R3, R156, RZ ;  /* 0x0000009c030c7224 */ /* 0x000fce00078e02ff */
.L_x_252:
[----:B------:R-:W-:Y:S05]  /*5e40*/  BSYNC B1 ;  /* 0x0000000000017941 */ /* 0x000fea0003800000 */
.L_x_251:
[----:B------:R-:W-:Y:S01]  /*5e50*/  @!P3 IMAD R131, R131, R155, R12 ;  /* 0x0000009b8383b224 */ /* 0x000fe200078e020c */
[----:B------:R-:W-:Y:S04]  /*5e60*/  BSSY B1, `(.L_x_253) ;  /* 0x0000006000017945 */ /* 0x000fe80003800000 */
[----:B------:R0:W-:Y:S01]  /*5e70*/  @!P3 STG.E.U8 desc[UR36][R6.64+0xd1], R131 ;  /* 0x0000d1830600b986 */ /* 0x0001e2000c101124 */
[----:B------:R-:W-:Y:S05]  /*5e80*/  @P5 BRA `(.L_x_254) ;  /* 0x00000000000c5947 */ /* 0x000fea0003800000 */
[----:B--2---:R-:W1:Y:S02]  /*5e90*/  LDG.E.U8 R157, desc[UR36][R8.64+0xd8] ;  /* 0x0000d824089d7981 */ /* 0x004e64000c1e1100 */
[----:B-1----:R-:W-:-:S05]  /*5ea0*/  PRMT R3, R157, 0x8880, RZ ;  /* 0x000088809d037816 */ /* 0x002fca00000000ff */
[----:B------:R-:W-:-:S07]  /*5eb0*/  IMAD R12, R3, R156, RZ ;  /* 0x0000009c030c7224 */ /* 0x000fce00078e02ff */
.L_x_254:
[----:B------:R-:W-:Y:S05]  /*5ec0*/  BSYNC B1 ;  /* 0x0000000000017941 */ /* 0x000fea0003800000 */
.L_x_253:
[----:B-1----:R-:W-:Y:S01]  /*5ed0*/  @!P5 IMAD R3, R132, R155, R12 ;  /* 0x0000009b8403d224 */ /* 0x002fe200078e020c */
[----:B------:R-:W-:Y:S04]  /*5ee0*/  BSSY B1, `(.L_x_255) ;  /* 0x0000006000017945 */ /* 0x000fe80003800000 */
[----:B------:R1:W-:Y:S01]  /*5ef0*/  @!P5 STG.E.U8 desc[UR36][R4.64+0xd8], R3 ;  /* 0x0000d8030400d986 */ /* 0x0003e2000c101124 */
[----:B------:R-:W-:Y:S05]  /*5f00*/  @P2 BRA `(.L_x_256) ;  /* 0x00000000000c2947 */ /* 0x000fea0003800000 */
[----:B--2---:R-:W1:Y:S02]  /*5f10*/  LDG.E.U8 R157, desc[UR36][R8.64+0xd9] ;  /* 0x0000d924089d7981 */ /* 0x004e64000c1e1100 */
[----:B-1----:R-:W-:-:S05]  /*5f20*/  PRMT R3, R157, 0x8880, RZ ;  /* 0x000088809d037816 */ /* 0x002fca00000000ff */
[----:B------:R-:W-:-:S07]  /*5f30*/  IMAD R12, R3, R156, RZ ;  /* 0x0000009c030c7224 */ /* 0x000fce00078e02ff */
.L_x_256:
[----:B------:R-:W-:Y:S05]  /*5f40*/  BSYNC B1 ;  /* 0x0000000000017941 */ /* 0x000fea0003800000 */
.L_x_255:
        /* <DEDUP_REMOVED lines=11> */
.L_x_258:
[----:B------:R-:W-:Y:S05]  /*6000*/  BSYNC B1 ;  /* 0x0000000000017941 */ /* 0x000fea0003800000 */
.L_x_257:
[----:B-1----:R-:W-:Y:S01]  /*6010*/  @!P4 IMAD R3, R134, R155, R12 ;  /* 0x0000009b8603c224 */ /* 0x002fe200078e020c */
[----:B------:R-:W-:Y:S04]  /*6020*/  BSSY B1, `(.L_x_259) ;  /* 0x0000006000017945 */ /* 0x000fe80003800000 */
[----:B------:R1:W-:Y:S01]  /*6030*/  @!P4 STG.E.U8 desc[UR36][R6.64+0xd8], R3 ;  /* 0x0000d8030600c986 */ /* 0x0003e2000c101124 */
[----:B------:R-:W-:Y:S05]  /*6040*/  @P3 BRA `(.L_x_260) ;  /* 0x00000000000c3947 */ /* 0x000fea0003800000 */
[----:B--2---:R-:W1:Y:S02]  /*6050*/  LDG.E.U8 R157, desc[UR36][R10.64+0xd9] ;  /* 0x0000d9240a9d7981 */ /* 0x004e64000c1e1100 */
[----:B-1----:R-:W-:-:S05]  /*6060*/  PRMT R3, R157, 0x8880, RZ ;  /* 0x000088809d037816 */ /* 0x002fca00000000ff */
[----:B------:R-:W-:-:S07]  /*6070*/  IMAD R12, R3, R156, RZ ;  /* 0x0000009c030c7224 */ /* 0x000fce00078e02ff */
.L_x_260:
[----:B------:R-:W-:Y:S05]  /*6080*/  BSYNC B1 ;  /* 0x0000000000017941 */ /* 0x000fea0003800000 */
.L_x_259:
[----:B------:R-:W-:Y:S01]  /*6090*/  @!P3 IMAD R135, R135, R155, R12 ;  /* 0x0000009b8787b224 */ /* 0x000fe200078e020c */
[----:B------:R-:W-:Y:S04]  /*60a0*/  BSSY B1, `(.L_x_261) ;  /* 0x0000006000017945 */ /* 0x000fe80003800000 */
[----:B------:R0:W-:Y:S01]  /*60b0*/  @!P3 STG.E.U8 desc[UR36][R6.64+0xd9], R135 ;  /* 0x0000d9870600b986 */ /* 0x0001e2000c101124 */
[----:B------:R-:W-:Y:S05]  /*60c0*/  @P5 BRA `(.L_x_262) ;  /* 0x00000000000c5947 */ /* 0x000fea0003800000 */
[----:B--2---:R-:W1:Y:S02]  /*60d0*/  LDG.E.U8 R157, desc[UR36][R8.64+0xe0] ;  /* 0x0000e024089d7981 */ /* 0x004e64000c1e1100 */
[----:B-1----:R-:W-:-:S05]  /*60e0*/  PRMT R3, R157, 0x8880, RZ ;  /* 0x000088809d037816 */ /* 0x002fca00000000ff */
[----:B------:R-:W-:-:S07]  /*60f0*/  IMAD R12, R3, R156, RZ ;  /* 0x0000009c030c7224 */ /* 0x000fce00078e02ff */
.L_x_262:
[----:B------:R-:W-:Y:S05]  /*6100*/  BSYNC B1 ;  /* 0x0000000000017941 */ /* 0x000fea0003800000 */
.L_x_261:
[----:B-1----:R-:W-:Y:S01]  /*6110*/  @!P5 IMAD R3, R136, R155, R12 ;  /* 0x0000009b8803d224 */ /* 0x002fe200078e020c */
[----:B------:R-:W-:Y:S04]  /*6120*/  BSSY B1, `(.L_x_263) ;  /* 0x0000006000017945 */ /* 0x000fe80003800000 */
[----:B------:R1:W-:Y:S01]  /*6130*/  @!P5 STG.E.U8 desc[UR36][R4.64+0xe0], R3 ;  /* 0x0000e0030400d986 */ /* 0x0003e2000c101124 */
[----:B------:R-:W-:Y:S05]  /*6140*/  @P2 BRA `(.L_x_264) ;  /* 0x00000000000c2947 */ /* 0x000fea0003800000 */
[----:B--2---:R-:W1:Y:S02]  /*6150*/  LDG.E.U8 R157, desc[UR36][R8.64+0xe1] ;  /* 0x0000e124089d7981 */ /* 0x004e64000c1e1100 */
[----:B-1----:R-:W-:-:S05]  /*6160*/  PRMT R3, R157, 0x8880, RZ ;  /* 0x000088809d037816 */ /* 0x002fca00000000ff */
[----:B------:R-:W-:-:S07]  /*6170*/  IMAD R12, R3, R156, RZ ;  /* 0x0000009c030c7224 */ /* 0x000fce00078e02ff */
.L_x_264:
[----:B------:R-:W-:Y:S05]  /*6180*/  BSYNC B1 ;  /* 0x0000000000017941 */ /* 0x000fea0003800000 */
.L_x_263:
        /* <DEDUP_REMOVED lines=11> */
.L_x_266:
[----:B------:R-:W-:Y:S05]  /*6240*/  BSYNC B1 ;  /* 0x0000000000017941 */ /* 0x000fea0003800000 */
.L_x_265:
[----:B-1----:R-:W-:Y:S01]  /*6250*/  @!P4 IMAD R3, R138, R155, R12 ;  /* 0x0000009b8a03c224 */ /* 0x002fe200078e020c */
[----:B------:R-:W-:Y:S04]  /*6260*/  BSSY B1, `(.L_x_267) ;  /* 0x0000006000017945 */ /* 0x000fe80003800000 */
[----:B------:R1:W-:Y:S01]  /*6270*/  @!P4 STG.E.U8 desc[UR36][R6.64+0xe0], R3 ;  /* 0x0000e0030600c986 */ /* 0x0003e2000c101124 */
[----:B------:R-:W-:Y:S05]  /*6280*/  @P3 BRA `(.L_x_268) ;  /* 0x00000000000c3947 */ /* 0x000fea0003800000 */
[----:B--2---:R-:W1:Y:S02]  /*6290*/  LDG.E.U8 R157, desc[UR36][R10.64+0xe1] ;  /* 0x0000e1240a9d7981 */ /* 0x004e64000c1e1100 */
[----:B-1----:R-:W-:-:S05]  /*62a0*/  PRMT R3, R157, 0x8880, RZ ;  /* 0x000088809d037816 */ /* 0x002fca00000000ff */
[----:B------:R-:W-:-:S07]  /*62b0*/  IMAD R12, R3, R156, RZ ;  /* 0x0000009c030c7224 */ /* 0x000fce00078e02ff */
.L_x_268:
[----:B------:R-:W-:Y:S05]  /*62c0*/  BSYNC B1 ;  /* 0x0000000000017941 */ /* 0x000fea0003800000 */
.L_x_267:
[----:B------:R-:W-:Y:S01]  /*62d0*/  @!P3 IMAD R139, R139, R155, R12 ;  /* 0x0000009b8b8bb224 */ /* 0x000fe200078e020c */
[----:B------:R-:W-:Y:S04]  /*62e0*/  BSSY B1, `(.L_x_269) ;  /* 0x0000006000017945 */ /* 0x000fe80003800000 */
[----:B------:R0:W-:Y:S01]  /*62f0*/  @!P3 STG.E.U8 desc[UR36][R6.64+0xe1], R139 ;  /* 0x0000e18b0600b986 */ /* 0x0001e2000c101124 */
[----:B------:R-:W-:Y:S05]  /*6300*/  @P5 BRA `(.L_x_270) ;  /* 0x00000000000c5947 */ /* 0x000fea0003800000 */
[----:B--2---:R-:W1:Y:S02]  /*6310*/  LDG.E.U8 R157, desc[UR36][R8.64+0xe8] ;  /* 0x0000e824089d7981 */ /* 0x004e64000c1e1100 */
[----:B-1----:R-:W-:-:S05]  /*6320*/  PRMT R3, R157, 0x8880, RZ ;  /* 0x000088809d037816 */ /* 0x002fca00000000ff */
[----:B------:R-:W-:-:S07]  /*6330*/  IMAD R12, R3, R156, RZ ;  /* 0x0000009c030c7224 */ /* 0x000fce00078e02ff */
.L_x_270:
[----:B------:R-:W-:Y:S05]  /*6340*/  BSYNC B1 ;  /* 0x0000000000017941 */ /* 0x000fea0003800000 */
.L_x_269:
[----:B-1----:R-:W-:Y:S01]  /*6350*/  @!P5 IMAD R3, R140, R155, R12 ;  /* 0x0000009b8c03d224 */ /* 0x002fe200078e020c */
[----:B------:R-:W-:Y:S04]  /*6360*/  BSSY B1, `(.L_x_271) ;  /* 0x0000006000017945 */ /* 0x000fe80003800000 */
[----:B------:R1:W-:Y:S01]  /*6370*/  @!P5 STG.E.U8 desc[UR36][R4.64+0xe8], R3 ;  /* 0x0000e8030400d986 */ /* 0x0003e2000c101124 */
[----:B------:R-:W-:Y:S05]  /*6380*/  @P2 BRA `(.L_x_272) ;  /* 0x00000000000c2947 */ /* 0x000fea0003800000 */
[----:B--2---:R-:W1:Y:S02]  /*6390*/  LDG.E.U8 R157, desc[UR36][R8.64+0xe9] ;  /* 0x0000e924089d7981 */ /* 0x004e64000c1e1100 */
[----:B-1----:R-:W-:-:S05]  /*63a0*/  PRMT R3, R157, 0x8880, RZ ;  /* 0x000088809d037816 */ /* 0x002fca00000000ff */
[----:B------:R-:W-:-:S07]  /*63b0*/  IMAD R12, R3, R156, RZ ;  /* 0x0000009c030c7224 */ /* 0x000fce00078e02ff */
.L_x_272:
[----:B------:R-:W-:Y:S05]  /*63c0*/  BSYNC B1 ;  /* 0x0000000000017941 */ /* 0x000fea0003800000 */
.L_x_271:
        /* <DEDUP_REMOVED lines=11> */
.L_x_274:
[----:B------:R-:W-:Y:S05]  /*6480*/  BSYNC B1 ;  /* 0x0000000000017941 */ /* 0x000fea0003800000 */
.L_x_273:
[----:B-1----:R-:W-:Y:S01]  /*6490*/  @!P4 IMAD R3, R142, R155, R12 ;  /* 0x0000009b8e03c224 */ /* 0x002fe200078e020c */
[----:B------:R-:W-:Y:S04]  /*64a0*/  BSSY B1, `(.L_x_275) ;  /* 0x0000006000017945 */ /* 0x000fe80003800000 */
[----:B------:R1:W-:Y:S01]  /*64b0*/  @!P4 STG.E.U8 desc[UR36][R6.64+0xe8], R3 ;  /* 0x0000e8030600c986 */ /* 0x0003e2000c101124 */
[----:B------:R-:W-:Y:S05]  /*64c0*/  @P3 BRA `(.L_x_276) ;  /* 0x00000000000c3947 */ /* 0x000fea0003800000 */
[----:B--2---:R-:W1:Y:S02]  /*64d0*/  LDG.E.U8 R157, desc[UR36][R10.64+0xe9] ;  /* 0x0000e9240a9d7981 */ /* 0x004e64000c1e1100 */
[----:B-1----:R-:W-:-:S05]  /*64e0*/  PRMT R3, R157, 0x8880, RZ ;  /* 0x000088809d037816 */ /* 0x002fca00000000ff */
[----:B------:R-:W-:-:S07]  /*64f0*/  IMAD R12, R3, R156, RZ ;  /* 0x0000009c030c7224 */ /* 0x000fce00078e02ff */
.L_x_276:
[----:B------:R-:W-:Y:S05]  /*6500*/  BSYNC B1 ;  /* 0x0000000000017941 */ /* 0x000fea0003800000 */
.L_x_275:
[----:B------:R-:W-:Y:S01]  /*6510*/  @!P3 IMAD R143, R143, R155, R12 ;  /* 0x0000009b8f8fb224 */ /* 0x000fe200078e020c */
[----:B------:R-:W-:Y:S04]  /*6520*/  BSSY B1, `(.L_x_277) ;  /* 0x0000006000017945 */ /* 0x000fe80003800000 */
[----:B------:R0:W-:Y:S01]  /*6530*/  @!P3 STG.E.U8 desc[UR36][R6.64+0xe9], R143 ;  /* 0x0000e98f0600b986 */ /* 0x0001e2000c101124 */
[----:B------:R-:W-:Y:S05]  /*6540*/  @P5 BRA `(.L_x_278) ;  /* 0x00000000000c5947 */ /* 0x000fea0003800000 */
[----:B--2---:R-:W1:Y:S02]  /*6550*/  LDG.E.U8 R157, desc[UR36][R8.64+0xf0] ;  /* 0x0000f024089d7981 */ /* 0x004e64000c1e1100 */
[----:B-1----:R-:W-:-:S05]  /*6560*/  PRMT R3, R157, 0x8880, RZ ;  /* 0x000088809d037816 */ /* 0x002fca00000000ff */
[----:B------:R-:W-:-:S07]  /*6570*/  IMAD R12, R3, R156, RZ ;  /* 0x0000009c030c7224 */ /* 0x000fce00078e02ff */
.L_x_278:
[----:B------:R-:W-:Y:S05]  /*6580*/  BSYNC B1 ;  /* 0x0000000000017941 */ /* 0x000fea0003800000 */
.L_x_277:
[----:B-1----:R-:W-:Y:S01]  /*6590*/  @!P5 IMAD R3, R144, R155, R12 ;  /* 0x0000009b9003d224 */ /* 0x002fe200078e020c */
[----:B------:R-:W-:Y:S04]  /*65a0*/  BSSY B1, `(.L_x_279) ;  /* 0x0000006000017945 */ /* 0x000fe80003800000 */
[----:B------:R1:W-:Y:S01]  /*65b0*/  @!P5 STG.E.U8 desc[UR36][R4.64+0xf0], R3 ;  /* 0x0000f0030400d986 */ /* 0x0003e2000c101124 */
[----:B------:R-:W-:Y:S05]  /*65c0*/  @P2 BRA `(.L_x_280) ;  /* 0x00000000000c2947 */ /* 0x000fea0003800000 */
[----:B--2---:R-:W1:Y:S02]  /*65d0*/  LDG.E.U8 R157, desc[UR36][R8.64+0xf1] ;  /* 0x0000f124089d7981 */ /* 0x004e64000c1e1100 */
[----:B-1----:R-:W-:-:S05]  /*65e0*/  PRMT R3, R157, 0x8880, RZ ;  /* 0x000088809d037816 */ /* 0x002fca00000000ff */
[----:B------:R-:W-:-:S07]  /*65f0*/  IMAD R12, R3, R156, RZ ;  /* 0x0000009c030c7224 */ /* 0x000fce00078e02ff */
.L_x_280:
[----:B------:R-:W-:Y:S05]  /*6600*/  BSYNC B1 ;  /* 0x0000000000017941 */ /* 0x000fea0003800000 */
.L_x_279:
[C---:B------:R-:W-:Y:S01]  /*6610*/  ISETP.LT.OR P4, PT, R0.reuse, 0xf1, !P0 ;  /* 0x000000f10000780c */ /* 0x040fe20004781670 */
[----:B------:R-:W-:Y:S01]  /*6620*/  @!P2 IMAD R145, R145, R155, R12 ;  /* 0x0000009b9191a224 */ /* 0x000fe200078e020c */
[----:B------:R-:W-:Y:S01]  /*6630*/  BSSY B1, `(.L_x_281) ;  /* 0x000000a000017945 */ /* 0x000fe20003800000 */
[C---:B------:R-:W-:Y:S02]  /*6640*/  ISETP.LT.OR P3, PT, R0.reuse, 0xf2, !P0 ;  /* 0x000000f20000780c */ /* 0x040fe40004761670 */
        /* <DEDUP_REMOVED lines=8> */
.L_x_282:
[----:B------:R-:W-:Y:S05]  /*66d0*/  BSYNC B1 ;  /* 0x0000000000017941 */ /* 0x000fea0003800000 */
.L_x_281:
[----:B-1----:R-:W-:Y:S01]  /*66e0*/  @!P4 IMAD R3, R146, R155, R12 ;  /* 0x0000009b9203c224 */ /* 0x002fe200078e020c */
[----:B------:R-:W-:Y:S04]  /*66f0*/  BSSY B1, `(.L_x_283) ;  /* 0x0000006000017945 */ /* 0x000fe80003800000 */
[----:B------:R1:W-:Y:S01]  /*6700*/  @!P4 STG.E.U8 desc[UR36][R6.64+0xf0], R3 ;  /* 0x0000f0030600c986 */ /* 0x0003e2000c101124 */
[----:B------:R-:W-:Y:S05]  /*6710*/  @P3 BRA `(.L_x_284) ;  /* 0x00000000000c3947 */ /* 0x000fea0003800000 */
[----:B--2---:R-:W1:Y:S02]  /*6720*/  LDG.E.U8 R157, desc[UR36][R10.64+0xf1] ;  /* 0x0000f1240a9d7981 */ /* 0x004e64000c1e1100 */
[----:B-1----:R-:W-:-:S05]  /*6730*/  PRMT R3, R157, 0x8880, RZ ;  /* 0x000088809d037816 */ /* 0x002fca00000000ff */
[----:B------:R-:W-:-:S07]  /*6740*/  IMAD R12, R3, R156, RZ ;  /* 0x0000009c030c7224 */ /* 0x000fce00078e02ff */
.L_x_284:
[----:B------:R-:W-:Y:S05]  /*6750*/  BSYNC B1 ;  /* 0x0000000000017941 */ /* 0x000fea0003800000 */
.L_x_283:
[----:B------:R-:W-:Y:S01]  /*6760*/  @!P3 IMAD R147, R147, R155, R12 ;  /* 0x0000009b9393b224 */ /* 0x000fe200078e020c */
[----:B------:R-:W-:Y:S04]  /*6770*/  BSSY B1, `(.L_x_285) ;  /* 0x0000006000017945 */ /* 0x000fe80003800000 */
[----:B------:R0:W-:Y:S01]  /*6780*/  @!P3 STG.E.U8 desc[UR36][R6.64+0xf1], R147 ;  /* 0x0000f1930600b986 */ /* 0x0001e2000c101124 */
[----:B------:R-:W-:Y:S05]  /*6790*/  @P2 BRA `(.L_x_286) ;  /* 0x00000000000c2947 */ /* 0x000fea0003800000 */
[----:B--2---:R-:W1:Y:S02]  /*67a0*/  LDG.E.U8 R157, desc[UR36][R8.64+0xf8] ;  /* 0x0000f824089d7981 */ /* 0x004e64000c1e1100 */
[----:B-1----:R-:W-:-:S05]  /*67b0*/  PRMT R3, R157, 0x8880, RZ ;  /* 0x000088809d037816 */ /* 0x002fca00000000ff */
[----:B------:R-:W-:-:S07]  /*67c0*/  IMAD R12, R3, R156, RZ ;  /* 0x0000009c030c7224 */ /* 0x000fce00078e02ff */
.L_x_286:
[----:B------:R-:W-:Y:S05]  /*67d0*/  BSYNC B1 ;  /* 0x0000000000017941 */ /* 0x000fea0003800000 */
.L_x_285:
[----:B-1----:R-:W-:Y:S01]  /*67e0*/  @!P2 IMAD R3, R148, R155, R12 ;  /* 0x0000009b9403a224 */ /* 0x002fe200078e020c */
[----:B------:R-:W-:Y:S04]  /*67f0*/  BSSY B1, `(.L_x_287) ;  /* 0x0000006000017945 */ /* 0x000fe80003800000 */
[----:B------:R1:W-:Y:S01]  /*6800*/  @!P2 STG.E.U8 desc[UR36][R4.64+0xf8], R3 ;  /* 0x0000f8030400a986 */ /* 0x0003e2000c101124 */
[----:B------:R-:W-:Y:S05]  /*6810*/  @P1 BRA `(.L_x_288) ;  /* 0x00000000000c1947 */ /* 0x000fea0003800000 */
[----:B--2---:R-:W1:Y:S02]  /*6820*/  LDG.E.U8 R157, desc[UR36][R8.64+0xf9] ;  /* 0x0000f924089d7981 */ /* 0x004e64000c1e1100 */
[----:B-1----:R-:W-:-:S05]  /*6830*/  PRMT R3, R157, 0x8880, RZ ;  /* 0x000088809d037816 */ /* 0x002fca00000000ff */
[----:B------:R-:W-:-:S07]  /*6840*/  IMAD R12, R3, R156, RZ ;  /* 0x0000009c030c7224 */ /* 0x000fce00078e02ff */
.L_x_288:
[----:B------:R-:W-:Y:S05]  /*6850*/  BSYNC B1 ;  /* 0x0000000000017941 */ /* 0x000fea0003800000 */
.L_x_287:
[----:B------:R-:W-:Y:S01]  /*6860*/  @!P1 IMAD R149, R149, R155, R12 ;  /* 0x0000009b95959224 */ /* 0x000fe200078e020c */
[----:B------:R-:W-:Y:S04]  /*6870*/  BSSY B1, `(.L_x_289) ;  /* 0x0000006000017945 */ /* 0x000fe80003800000 */
[----:B------:R0:W-:Y:S01]  /*6880*/  @!P1 STG.E.U8 desc[UR36][R4.64+0xf9], R149 ;  /* 0x0000f99504009986 */ /* 0x0001e2000c101124 */
[----:B------:R-:W-:Y:S05]  /*6890*/  @P5 BRA `(.L_x_290) ;  /* 0x00000000000c5947 */ /* 0x000fea0003800000 */
[----:B--2---:R-:W1:Y:S02]  /*68a0*/  LDG.E.U8 R157, desc[UR36][R10.64+0xf8] ;  /* 0x0000f8240a9d7981 */ /* 0x004e64000c1e1100 */
[----:B-1----:R-:W-:-:S05]  /*68b0*/  PRMT R3, R157, 0x8880, RZ ;  /* 0x000088809d037816 */ /* 0x002fca00000000ff */
[----:B------:R-:W-:-:S07]  /*68c0*/  IMAD R12, R3, R156, RZ ;  /* 0x0000009c030c7224 */ /* 0x000fce00078e02ff */
.L_x_290:
[----:B------:R-:W-:Y:S05]  /*68d0*/  BSYNC B1 ;  /* 0x0000000000017941 */ /* 0x000fea0003800000 */
.L_x_289:
[----:B-1----:R-:W-:Y:S01]  /*68e0*/  @!P5 IMAD R3, R150, R155, R12 ;  /* 0x0000009b9603d224 */ /* 0x002fe200078e020c */
[----:B------:R-:W-:Y:S01]  /*68f0*/  ISETP.LT.OR P0, PT, R0, 0xfa, !P0 ;  /* 0x000000fa0000780c */ /* 0x000fe20004701670 */
[----:B------:R-:W-:Y:S03]  /*6900*/  BSSY B1, `(.L_x_291) ;  /* 0x0000006000017945 */ /* 0x000fe60003800000 */
[----:B------:R1:W-:Y:S09]  /*6910*/  @!P5 STG.E.U8 desc[UR36][R6.64+0xf8], R3 ;  /* 0x0000f8030600d986 */ /* 0x0003f2000c101124 */
[----:B------:R-:W-:Y:S05]  /*6920*/  @P0 BRA `(.L_x_292) ;  /* 0x00000000000c0947 */ /* 0x000fea0003800000 */
[----:B--2---:R-:W1:Y:S02]  /*6930*/  LDG.E.U8 R157, desc[UR36][R10.64+0xf9] ;  /* 0x0000f9240a9d7981 */ /* 0x004e64000c1e1100 */
[----:B-1----:R-:W-:-:S05]  /*6940*/  PRMT R3, R157, 0x8880, RZ ;  /* 0x000088809d037816 */ /* 0x002fca00000000ff */
[----:B------:R-:W-:-:S07]  /*6950*/  IMAD R12, R3, R156, RZ ;  /* 0x0000009c030c7224 */ /* 0x000fce00078e02ff */
.L_x_292:
[----:B------:R-:W-:Y:S05]  /*6960*/  BSYNC B1 ;  /* 0x0000000000017941 */ /* 0x000fea0003800000 */
.L_x_291:
[----:B------:R-:W-:Y:S01]  /*6970*/  IMAD R151, R151, R155, R12 ;  /* 0x0000009b97977224 */ /* 0x000fe200078e020c */
[----:B------:R-:W-:Y:S06]  /*6980*/  @P0 BRA `(.L_x_293) ;  /* 0x0000001800100947 */ /* 0x000fec0003800000 */
[----:B------:R0:W-:Y:S01]  /*6990*/  STG.E.U8 desc[UR36][R6.64+0xf9], R151 ;  /* 0x0000f99706007986 */ /* 0x0001e2000c101124 */
[----:B------:R-:W-:Y:S05]  /*69a0*/  BRA `(.L_x_293) ;  /* 0x0000001800087947 */ /* 0x000fea0003800000 */
.L_x_36:
[C---:B------:R-:W-:Y:S02]  /*69b0*/  ISETP.GE.AND P1, PT, R162.reuse, 0x1, PT ;  /* 0x00000001a200780c */ /* 0x040fe40003f26270 */
[----:B------:R-:W-:Y:S02]  /*69c0*/  ISETP.GE.AND P0, PT, R162, 0x9, PT ;  /* 0x00000009a200780c */ /* 0x000fe40003f06270 */
[C---:B------:R-:W-:Y:S02]  /*69d0*/  ISETP.LT.OR P4, PT, R0.reuse, 0x1, !P1 ;  /* 0x000000010000780c */ /* 0x040fe40004f81670 */
[C---:B------:R-:W-:Y:S02]  /*69e0*/  ISETP.LT.OR P3, PT, R0.reuse, 0x2, !P1 ;  /* 0x000000020000780c */ /* 0x040fe40004f61670 */
[C---:B------:R-:W-:Y:S02]  /*69f0*/  ISETP.LT.OR P2, PT, R0.reuse, 0x1, !P0 ;  /* 0x000000010000780c */ /* 0x040fe40004741670 */
[----:B------:R-:W-:-:S07]  /*6a00*/  ISETP.LT.OR P5, PT, R0, 0x2, !P0 ;  /* 0x000000020000780c */ /* 0x000fce00047a1670 */
[-C--:B------:R-:W-:Y:S02]  /*6a10*/  @!P4 IMAD R3, R24, R155.reuse, RZ ;  /* 0x0000009b1803c224 */ /* 0x080fe400078e02ff */
[-C--:B------:R-:W-:Y:S02]  /*6a20*/  @!P3 IMAD R25, R25, R155.reuse, RZ ;  /* 0x0000009b1919b224 */ /* 0x080fe400078e02ff */
[-C--:B------:R-:W-:Y:S01]  /*6a30*/  @!P2 IMAD R9, R26, R155.reuse, RZ ;  /* 0x0000009b1a09a224 */ /* 0x080fe200078e02ff */
[----:B------:R0:W-:Y:S01]  /*6a40*/  @!P4 STG.E.U8 desc[UR36][R4.64], R3 ;  /* 0x000000030400c986 */ /* 0x0001e2000c101124 */
[C---:B------:R-:W-:Y:S01]  /*6a50*/  ISETP.LT.OR P4, PT, R0.reuse, 0x9, !P1 ;  /* 0x000000090000780c */ /* 0x040fe20004f81670 */
[----:B------:R-:W-:Y:S02]  /*6a60*/  @!P5 IMAD R27, R27, R155, RZ ;  /* 0x0000009b1b1bd224 */ /* 0x000fe400078e02ff */
[----:B------:R-:W-:Y:S01]  /*6a70*/  @!P3 STG.E.U8 desc[UR36][R4.64+0x1], R25 ;  /* 0x000001190400b986 */ /* 0x000fe2000c101124 */
[----:B------:R-:W-:-:S03]  /*6a80*/  ISETP.LT.OR P3, PT, R0, 0xa, !P1 ;  /* 0x0000000a0000780c */ /* 0x000fc60004f61670 */
[----:B------:R1:W-:Y:S01]  /*6a90*/  @!P2 STG.E.U8 desc[UR36][R6.64], R9 ;  /* 0x000000090600a986 */ /* 0x0003e2000c101124 */
[----:B------:R-:W-:-:S03]  /*6aa0*/  ISETP.LT.OR P2, PT, R0, 0x9, !P0 ;  /* 0x000000090000780c */ /* 0x000fc60004741670 */
[----:B------:R-:W-:Y:S01]  /*6ab0*/  @!P5 STG.E.U8 desc[UR36][R6.64+0x1], R27 ;  /* 0x0000011b0600d986 */ /* 0x000fe2000c101124 */
[----:B------:R-:W-:Y:S01]  /*6ac0*/  ISETP.LT.OR P5, PT, R0, 0xa, !P0 ;  /* 0x0000000a0000780c */ /* 0x000fe200047a1670 */
[----:B------:R-:W-:-:S04]  /*6ad0*/  @!P4 IMAD R11, R28, R155, RZ ;  /* 0x0000009b1c0bc224 */ /* 0x000fc800078e02ff */
[-C--:B------:R-:W-:Y:S01]  /*6ae0*/  @!P3 IMAD R29, R29, R155.reuse, RZ ;  /* 0x0000009b1d1db224 */ /* 0x080fe200078e02ff */
[----:B------:R-:W-:Y:S01]  /*6af0*/  @!P4 STG.E.U8 desc[UR36][R4.64+0x8], R11 ;  /* 0x0000080b0400c986 */ /* 0x000fe2000c101124 */
[----:B------:R-:W-:Y:S02]  /*6b00*/  ISETP.LT.OR P4, PT, R0, 0x11, !P1 ;  /* 0x000000110000780c */ /* 0x000fe40004f81670 */
[-C--:B0-----:R-:W-:Y:S01]  /*6b10*/  @!P2 IMAD R3, R30, R155.reuse, RZ ;  /* 0x0000009b1e03a224 */ /* 0x081fe200078e02ff */
[----:B------:R-:W-:Y:S01]  /*6b20*/  @!P3 STG.E.U8 desc[UR36][R4.64+0x9], R29 ;  /* 0x0000091d0400b986 */ /* 0x000fe2000c101124 */
[C---:B------:R-:W-:Y:S02]  /*6b30*/  ISETP.LT.OR P3, PT, R0.reuse, 0x12, !P1 ;  /* 0x000000120000780c */ /* 0x040fe40004f61670 */
[----:B------:R-:W-:Y:S01]  /*6b40*/  @!P5 IMAD R31, R31, R155, RZ ;  /* 0x0000009b1f1fd224 */ /* 0x000fe200078e02ff */
[----:B------:R0:W-:Y:S01]  /*6b50*/  @!P2 STG.E.U8 desc[UR36][R6.64+0x8], R3 ;  /* 0x000008030600a986 */ /* 0x0001e2000c101124 */
[----:B------:R-:W-:-:S03]  /*6b60*/  ISETP.LT.OR P2, PT, R0, 0x11, !P0 ;  /* 0x000000110000780c */ /* 0x000fc60004741670 */
[----:B------:R-:W-:Y:S01]  /*6b70*/  @!P5 STG.E.U8 desc[UR36][R6.64+0x9], R31 ;  /* 0x0000091f0600d986 */ /* 0x000fe2000c101124 */
[----:B------:R-:W-:Y:S01]  /*6b80*/  ISETP.LT.OR P5, PT, R0, 0x12, !P0 ;  /* 0x000000120000780c */ /* 0x000fe200047a1670 */
[----:B-1----:R-:W-:-:S04]  /*6b90*/  @!P4 IMAD R9, R32, R155, RZ ;  /* 0x0000009b2009c224 */ /* 0x002fc800078e02ff */
        /* <DEDUP_REMOVED lines=301> */
[----:B------:R1:W-:Y:S01]  /*7e70*/  @!P4 STG.E.U8 desc[UR36][R4.64+0xd8], R11 ;  /* 0x0000d80b0400c986 */ /* 0x0003e2000c101124 */
        /* <DEDUP_REMOVED lines=13> */
[-C--:B-1----:R-:W-:Y:S01]  /*7f50*/  @!P2 IMAD R11, R138, R155.reuse, RZ ;  /* 0x0000009b8a0ba224 */ /* 0x082fe200078e02ff */
[----:B------:R-:W-:Y:S01]  /*7f60*/  @!P3 STG.E.U8 desc[UR36][R4.64+0xe1], R137 ;  /* 0x0000e1890400b986 */ /* 0x000fe2000c101124 */
[C---:B------:R-:W-:Y:S02]  /*7f70*/  ISETP.LT.OR P3, PT, R0.reuse, 0xea, !P1 ;  /* 0x000000ea0000780c */ /* 0x040fe40004f61670 */
[----:B------:R-:W-:Y:S01]  /*7f80*/  @!P5 IMAD R139, R139, R155, RZ ;  /* 0x0000009b8b8bd224 */ /* 0x000fe200078e02ff */
[----:B------:R1:W-:Y:S01]  /*7f90*/  @!P2 STG.E.U8 desc[UR36][R6.64+0xe0], R11 ;  /* 0x0000e00b0600a986 */ /* 0x0003e2000c101124 */
[----:B------:R-:W-:-:S03]  /*7fa0*/  ISETP.LT.OR P2, PT, R0, 0xe9, !P0 ;  /* 0x000000e90000780c */ /* 0x000fc60004741670 */
[----:B------:R-:W-:Y:S01]  /*7fb0*/  @!P5 STG.E.U8 desc[UR36][R6.64+0xe1], R139 ;  /* 0x0000e18b0600d986 */ /* 0x000fe2000c101124 */
[----:B------:R-:W-:Y:S01]  /*7fc0*/  ISETP.LT.OR P5, PT, R0, 0xea, !P0 ;  /* 0x000000ea0000780c */ /* 0x000fe200047a1670 */
[----:B0-----:R-:W-:-:S04]  /*7fd0*/  @!P4 IMAD R3, R140, R155, RZ ;  /* 0x0000009b8c03c224 */ /* 0x001fc800078e02ff */
[-C--:B------:R-:W-:Y:S01]  /*7fe0*/  @!P3 IMAD R141, R141, R155.reuse, RZ ;  /* 0x0000009b8d8db224 */ /* 0x080fe200078e02ff */
[----:B------:R0:W-:Y:S01]  /*7ff0*/  @!P4 STG.E.U8 desc[UR36][R4.64+0xe8], R3 ;  /* 0x0000e8030400c986 */ /* 0x0001e2000c101124 */
[----:B------:R-:W-:Y:S02]  /*8000*/  ISETP.LT.OR P4, PT, R0, 0xf2, !P1 ;  /* 0x000000f20000780c */ /* 0x000fe40004f81670 */
[-C--:B---3--:R-:W-:Y:S01]  /*8010*/  @!P2 IMAD R9, R142, R155.reuse, RZ ;  /* 0x0000009b8e09a224 */ /* 0x088fe200078e02ff */
[----:B------:R-:W-:Y:S01]  /*8020*/  @!P3 STG.E.U8 desc[UR36][R4.64+0xe9], R141 ;  /* 0x0000e98d0400b986 */ /* 0x000fe2000c101124 */
[C---:B------:R-:W-:Y:S02]  /*8030*/  ISETP.LT.OR P3, PT, R0.reuse, 0xf1, !P1 ;  /* 0x000000f10000780c */ /* 0x040fe40004f61670 */
[----:B------:R-:W-:Y:S01]  /*8040*/  @!P5 IMAD R143, R143, R155, RZ ;  /* 0x0000009b8f8fd224 */ /* 0x000fe200078e02ff */
[----:B------:R-:W-:Y:S01]  /*8050*/  @!P2 STG.E.U8 desc[UR36][R6.64+0xe8], R9 ;  /* 0x0000e8090600a986 */ /* 0x000fe2000c101124 */
[----:B------:R-:W-:-:S03]  /*8060*/  ISETP.LT.OR P2, PT, R0, 0xf1, !P0 ;  /* 0x000000f10000780c */ /* 0x000fc60004741670 */
[----:B------:R-:W-:Y:S01]  /*8070*/  @!P5 STG.E.U8 desc[UR36][R6.64+0xe9], R143 ;  /* 0x0000e98f0600d986 */ /* 0x000fe2000c101124 */
[----:B------:R-:W-:Y:S01]  /*8080*/  ISETP.LT.OR P5, PT, R0, 0xf9, !P0 ;  /* 0x000000f90000780c */ /* 0x000fe200047a1670 */
[----:B------:R-:W-:-:S04]  /*8090*/  @!P4 IMAD R145, R145, R155, RZ ;  /* 0x0000009b9191c224 */ /* 0x000fc800078e02ff */
[-C--:B-1----:R-:W-:Y:S01]  /*80a0*/  @!P3 IMAD R11, R144, R155.reuse, RZ ;  /* 0x0000009b900bb224 */ /* 0x082fe200078e02ff */
[----:B------:R-:W-:Y:S01]  /*80b0*/  @!P4 STG.E.U8 desc[UR36][R4.64+0xf1], R145 ;  /* 0x0000f1910400c986 */ /* 0x000fe2000c101124 */
[C---:B------:R-:W-:Y:S02]  /*80c0*/  ISETP.LT.OR P4, PT, R0.reuse, 0xf2, !P0 ;  /* 0x000000f20000780c */ /* 0x040fe40004781670 */
[C---:B------:R-:W-:Y:S01]  /*80d0*/  ISETP.LT.OR P0, PT, R0.reuse, 0xfa, !P0 ;  /* 0x000000fa0000780c */ /* 0x040fe20004701670 */
[----:B------:R1:W-:Y:S01]  /*80e0*/  @!P3 STG.E.U8 desc[UR36][R4.64+0xf0], R11 ;  /* 0x0000f00b0400b986 */ /* 0x0003e2000c101124 */
[----:B------:R-:W-:Y:S01]  /*80f0*/  ISETP.LT.OR P3, PT, R0, 0xf9, !P1 ;  /* 0x000000f90000780c */ /* 0x000fe20004f61670 */
[----:B0-----:R-:W-:Y:S01]  /*8100*/  @!P2 IMAD R3, R146, R155, RZ ;  /* 0x0000009b9203a224 */ /* 0x001fe200078e02ff */
[----:B------:R-:W-:-:S04]  /*8110*/  ISETP.LT.OR P1, PT, R0, 0xfa, !P1 ;  /* 0x000000fa0000780c */ /* 0x000fc80004f21670 */
[----:B------:R0:W-:Y:S03]  /*8120*/  @!P2 STG.E.U8 desc[UR36][R6.64+0xf0], R3 ;  /* 0x0000f0030600a986 */ /* 0x0001e6000c101124 */
[-C--:B------:R-:W-:Y:S02]  /*8130*/  @!P4 IMAD R147, R147, R155.reuse, RZ ;  /* 0x0000009b9393c224 */ /* 0x080fe400078e02ff */
[-C--:B-1----:R-:W-:Y:S02]  /*8140*/  @!P5 IMAD R11, R150, R155.reuse, RZ ;  /* 0x0000009b960bd224 */ /* 0x082fe400078e02ff */
[-C--:B------:R-:W-:Y:S01]  /*8150*/  @!P3 IMAD R9, R148, R155.reuse, RZ ;  /* 0x0000009b9409b224 */ /* 0x080fe200078e02ff */
[----:B------:R0:W-:Y:S01]  /*8160*/  @!P4 STG.E.U8 desc[UR36][R6.64+0xf1], R147 ;  /* 0x0000f1930600c986 */ /* 0x0001e2000c101124 */
[-C--:B------:R-:W-:Y:S02]  /*8170*/  @!P1 IMAD R149, R149, R155.reuse, RZ ;  /* 0x0000009b95959224 */ /* 0x080fe400078e02ff */
[----:B------:R-:W-:Y:S01]  /*8180*/  @!P0 IMAD R151, R151, R155, RZ ;  /* 0x0000009b97978224 */ /* 0x000fe200078e02ff */
[----:B------:R0:W-:Y:S04]  /*8190*/  @!P3 STG.E.U8 desc[UR36][R4.64+0xf8], R9 ;  /* 0x0000f8090400b986 */ /* 0x0001e8000c101124 */
[----:B------:R0:W-:Y:S04]  /*81a0*/  @!P1 STG.E.U8 desc[UR36][R4.64+0xf9], R149 ;  /* 0x0000f99504009986 */ /* 0x0001e8000c101124 */
[----:B------:R0:W-:Y:S04]  /*81b0*/  @!P5 STG.E.U8 desc[UR36][R6.64+0xf8], R11 ;  /* 0x0000f80b0600d986 */ /* 0x0001e8000c101124 */
[----:B------:R0:W-:Y:S02]  /*81c0*/  @!P0 STG.E.U8 desc[UR36][R6.64+0xf9], R151 ;  /* 0x0000f99706008986 */ /* 0x0001e4000c101124 */
.L_x_293:
[----:B------:R-:W-:Y:S05]  /*81d0*/  BSYNC B0 ;  /* 0x0000000000007941 */ /* 0x000fea0003800000 */
.L_x_35:
[----:B------:R-:W-:Y:S01]  /*81e0*/  ULDC UR4, c[0x0][0xc] ;  /* 0x0000030000047ab9 */ /* 0x000fe20000000800 */
[----:B------:R-:W-:Y:S01]  /*81f0*/  ULDC UR5, c[0x0][0x10] ;  /* 0x0000040000057ab9 */ /* 0x000fe20000000800 */
[----:B01----:R-:W0:Y:S01]  /*8200*/  LDC R3, c[0x0][0x14] ;  /* 0x00000500ff037b82 */ /* 0x003e220000000800 */
[----:B------:R-:W-:Y:S01]  /*8210*/  UIMAD.WIDE.U32 UR4, UR4, UR5, URZ ;  /* 0x00000005040472a5 */ /* 0x000fe2000f8e003f */
[----:B------:R-:W-:Y:S01]  /*8220*/  PRMT R0, RZ, 0x7610, R0 ;  /* 0x00007610ff007816 */ /* 0x000fe20000000000 */
[----:B------:R-:W-:Y:S02]  /*8230*/  IMAD.MOV.U32 R153, RZ, RZ, -0x1 ;  /* 0xffffffffff997424 */ /* 0x000fe400078e00ff */
[----:B------:R-:W-:Y:S02]  /*8240*/  IMAD.MOV.U32 R22, RZ, RZ, -0x1 ;  /* 0xffffffffff167424 */ /* 0x000fe400078e00ff */
[----:B0-----:R-:W-:-:S04]  /*8250*/  IMAD.WIDE.U32 R16, R3, UR4, R16 ;  /* 0x0000000403107c25 */ /* 0x001fc8000f8e0010 */
[----:B------:R-:W-:Y:S01]  /*8260*/  IMAD R3, R3, UR5, RZ ;  /* 0x0000000503037c24 */ /* 0x000fe2000f8e02ff */
[----:B------:R-:W-:Y:S02]  /*8270*/  ULDC.64 UR4, c[0x0][0x650] ;  /* 0x0001940000047ab9 */ /* 0x000fe40000000a00 */
[----:B------:R-:W-:Y:S01]  /*8280*/  ISETP.GE.U32.AND P0, PT, R16, UR4, PT ;  /* 0x0000000410007c0c */ /* 0x000fe2000bf06070 */
[----:B------:R-:W-:-:S05]  /*8290*/  IMAD.IADD R17, R17, 0x1, R3 ;  /* 0x0000000111117824 */ /* 0x000fca00078e0203 */
[----:B------:R-:W-:-:S13]  /*82a0*/  ISETP.GE.U32.AND.EX P0, PT, R17, UR5, PT, P0 ;  /* 0x0000000511007c0c */ /* 0x000fda000bf06100 */
[----:B------:R-:W-:Y:S05]  /*82b0*/  @P0 BRA `(.L_x_294) ;  /* 0x0000000400640947 */ /* 0x000fea0003800000 */
[----:B------:R-:W0:Y:S01]  /*82c0*/  S2R R12, SR_CTAID.X ;  /* 0x00000000000c7919 */ /* 0x000e220000002500 */
[----:B------:R-:W1:Y:S01]  /*82d0*/  LDC.64 R10, c[0x0][0x628] ;  /* 0x00018a00ff0a7b82 */ /* 0x000e620000000a00 */
[----:B------:R-:W-:Y:S01]  /*82e0*/  ULDC UR4, c[0x0][0x150] ;  /* 0x0000540000047ab9 */ /* 0x000fe20000000800 */
[----:B------:R-:W-:Y:S01]  /*82f0*/  IMAD.MOV.U32 R8, RZ, RZ, R16 ;  /* 0x000000ffff087224 */ /* 0x000fe200078e0010 */
[----:B------:R-:W0:Y:S01]  /*8300*/  S2R R24, SR_CTAID.Y ;  /* 0x0000000000187919 */ /* 0x000e220000002600 */
[----:B------:R-:W-:-:S04]  /*8310*/  IMAD.MOV.U32 R9, RZ, RZ, R17 ;  /* 0x000000ffff097224 */ /* 0x000fc800078e0011 */
[----:B------:R-:W2:Y:S08]  /*8320*/  LDC R21, c[0x0][0x144] ;  /* 0x00005100ff157b82 */ /* 0x000eb00000000800 */
[----:B------:R-:W2:Y:S08]  /*8330*/  LDC R0, c[0x0][0x630] ;  /* 0x00018c00ff007b82 */ /* 0x000eb00000000800 */
[----:B------:R-:W2:Y:S01]  /*8340*/  LDC.64 R14, c[0x0][0x620] ;  /* 0x00018800ff0e7b82 */ /* 0x000ea20000000a00 */
[----:B-1----:R-:W-:-:S04]  /*8350*/  ISETP.NE.U32.AND P0, PT, R10, RZ, PT ;  /* 0x000000ff0a00720c */ /* 0x002fc80003f05070 */
[----:B------:R-:W-:Y:S02]  /*8360*/  ISETP.NE.AND.EX P0, PT, R11, RZ, PT, P0 ;  /* 0x000000ff0b00720c */ /* 0x000fe40003f05300 */
[----:B0-----:R-:W-:-:S05]  /*8370*/  I2FP.F32.U32 R3, R12 ;  /* 0x0000000c00037245 */ /* 0x001fca0000201000 */
[----:B------:R-:W-:-:S04]  /*8380*/  FMUL R3, R3, UR4 ;  /* 0x0000000403037c20 */ /* 0x000fc80008400000 */
[----:B------:R0:W1:Y:S02]  /*8390*/  F2I.U32.TRUNC.NTZ R20, R3 ;  /* 0x0000000300147305 */ /* 0x000064000020f000 */
[----:B------:R-:W-:Y:S05]  /*83a0*/  @!P0 BRA `(.L_x_295) ;  /* 0x0000000000288947 */ /* 0x000fea0003800000 */
[----:B0-----:R-:W0:Y:S02]  /*83b0*/  LDC R3, c[0x0][0x634] ;  /* 0x00018d00ff037b82 */ /* 0x001e240000000800 */
[----:B0-----:R-:W-:-:S05]  /*83c0*/  IADD3 R3, P0, R16, R3, RZ ;  /* 0x0000000310037210 */ /* 0x001fca0007f1e0ff */
[----:B------:R-:W-:-:S04]  /*83d0*/  IMAD.X R13, RZ, RZ, R17, P0 ;  /* 0x000000ffff0d7224 */ /* 0x000fc800000e0611 */
[----:B---3--:R-:W-:-:S04]  /*83e0*/  IMAD.WIDE.U32 R4, R13, R10, RZ ;  /* 0x0000000a0d047225 */ /* 0x008fc800078e00ff */
[----:B----4-:R-:W-:-:S04]  /*83f0*/  IMAD.WIDE.U32 R6, P0, R3, R11, R4 ;  /* 0x0000000b03067225 */ /* 0x010fc80007800004 */
[----:B------:R-:W-:-:S04]  /*8400*/  IMAD.WIDE.U32 R4, R3, R10, RZ ;  /* 0x0000000a03047225 */ /* 0x000fc800078e00ff */
[----:B------:R-:W-:Y:S01]  /*8410*/  IMAD.X R9, RZ, RZ, RZ, P0 ;  /* 0x000000ffff097224 */ /* 0x000fe200000e06ff */
[----:B------:R-:W-:Y:S01]  /*8420*/  IADD3 RZ, P0, R5, R6, RZ ;  /* 0x0000000605ff7210 */ /* 0x000fe20007f1e0ff */
[----:B------:R-:W-:-:S04]  /*8430*/  IMAD.MOV.U32 R8, RZ, RZ, R7 ;  /* 0x000000ffff087224 */ /* 0x000fc800078e0007 */
[----:B------:R-:W-:-:S08]  /*8440*/  IMAD.WIDE.U32.X R8, R13, R11, R8, P0 ;  /* 0x0000000b0d087225 */ /* 0x000fd000000e0408 */
.L_x_295:
[----:B------:R-:W3:Y:S01]  /*8450*/  LDC.64 R28, c[0x0][0x640] ;  /* 0x00019000ff1c7b82 */ /* 0x000ee20000000a00 */
[-CC-:B--2---:R-:W-:Y:S01]  /*8460*/  SHF.R.U64 R22, R8, R0.reuse, R9.reuse ;  /* 0x0000000008167219 */ /* 0x184fe20000001209 */
[----:B-1----:R-:W-:Y:S01]  /*8470*/  IMAD.MOV R20, RZ, RZ, -R20 ;  /* 0x000000ffff147224 */ /* 0x002fe200078e0a14 */
[----:B------:R-:W-:Y:S01]  /*8480*/  SHF.R.U32.HI R0, RZ, R0, R9 ;  /* 0x00000000ff007219 */ /* 0x000fe20000011609 */
[----:B------:R-:W-:Y:S01]  /*8490*/  ULDC UR4, c[0x0][0x154] ;  /* 0x0000550000047ab9 */ /* 0x000fe20000000800 */
[----:B0-----:R-:W-:Y:S01]  /*84a0*/  IADD3 R3, P0, RZ, -R22, RZ ;  /* 0x80000016ff037210 */ /* 0x001fe20007f1e0ff */
[----:B------:R-:W-:Y:S02]  /*84b0*/  IMAD R21, R21, R20, R12 ;  /* 0x0000001415157224 */ /* 0x000fe400078e020c */
[----:B----4-:R-:W0:Y:S01]  /*84c0*/  LDC R6, c[0x0][0x618] ;  /* 0x00018600ff067b82 */ /* 0x010e220000000800 */
[----:B------:R-:W-:Y:S02]  /*84d0*/  IMAD.MOV.U32 R7, RZ, RZ, 0x1 ;  /* 0x00000001ff077424 */ /* 0x000fe400078e00ff */
[----:B---3--:R-:W-:-:S04]  /*84e0*/  IMAD.X R5, RZ, RZ, ~R0, P0 ;  /* 0x000000ffff057224 */ /* 0x008fc800000e0e00 */
[-C--:B------:R-:W-:Y:S01]  /*84f0*/  IMAD R0, R5, R14.reuse, RZ ;  /* 0x0000000e05007224 */ /* 0x080fe200078e02ff */
[----:B------:R-:W1:Y:S01]  /*8500*/  LDC R8, c[0x0][0x608] ;  /* 0x00018200ff087b82 */ /* 0x000e620000000800 */
[----:B------:R-:W-:-:S04]  /*8510*/  IMAD.WIDE.U32 R4, R3, R14, R16 ;  /* 0x0000000e03047225 */ /* 0x000fc800078e0010 */
[----:B------:R-:W-:Y:S01]  /*8520*/  IMAD R3, R3, R15, R0 ;  /* 0x0000000f03037224 */ /* 0x000fe200078e0200 */
[----:B------:R-:W-:Y:S02]  /*8530*/  I2FP.F32.U32 R0, R24 ;  /* 0x0000001800007245 */ /* 0x000fe40000201000 */
[----:B------:R-:W2:Y:S01]  /*8540*/  LDC R26, c[0x0][0x658] ;  /* 0x00019600ff1a7b82 */ /* 0x000ea20000000800 */
[----:B------:R-:W-:Y:S01]  /*8550*/  IMAD.IADD R3, R5, 0x1, R3 ;  /* 0x0000000105037824 */ /* 0x000fe200078e0203 */
[----:B------:R-:W-:Y:S01]  /*8560*/  ISETP.NE.U32.AND P0, PT, R28, RZ, PT ;  /* 0x000000ff1c00720c */ /* 0x000fe20003f05070 */
[----:B------:R-:W-:Y:S01]  /*8570*/  FMUL R0, R0, UR4 ;  /* 0x0000000400007c20 */ /* 0x000fe20008400000 */
[----:B------:R-:W-:Y:S02]  /*8580*/  IMAD.MOV.U32 R5, RZ, RZ, -0x1 ;  /* 0xffffffffff057424 */ /* 0x000fe400078e00ff */
[----:B------:R-:W-:Y:S01]  /*8590*/  ISETP.NE.AND.EX P0, PT, R29, RZ, PT, P0 ;  /* 0x000000ff1d00720c */ /* 0x000fe20003f05300 */
[----:B------:R3:W4:Y:S01]  /*85a0*/  F2I.U32.TRUNC.NTZ R13, R0 ;  /* 0x00000000000d7305 */ /* 0x000722000020f000 */
[----:B------:R-:W3:Y:S01]  /*85b0*/  LDC R15, c[0x0][0x148] ;  /* 0x00005200ff0f7b82 */ /* 0x000ee20000000800 */
[----:B0-----:R-:W-:-:S02]  /*85c0*/  SHF.R.U64 R12, R4, R6, R3 ;  /* 0x00000006040c7219 */ /* 0x001fc40000001203 */
[----:B------:R-:W-:-:S05]  /*85d0*/  SHF.R.U32.HI R3, RZ, R6, R3 ;  /* 0x00000006ff037219 */ /* 0x000fca0000011603 */
[----:B------:R-:W0:Y:S01]  /*85e0*/  LDC R20, c[0x0][0x600] ;  /* 0x00018000ff147b82 */ /* 0x000e220000000800 */
[-CC-:B-1----:R-:W-:Y:S02]  /*85f0*/  SHF.R.U64 R10, R12, R8.reuse, R3.reuse ;  /* 0x000000080c0a7219 */ /* 0x182fe40000001203 */
[----:B------:R-:W-:-:S05]  /*8600*/  SHF.R.U32.HI R3, RZ, R8, R3 ;  /* 0x00000008ff037219 */ /* 0x000fca0000011603 */
[----:B------:R-:W1:Y:S01]  /*8610*/  LDC R27, c[0x0][0x648] ;  /* 0x00019200ff1b7b82 */ /* 0x000e620000000800 */
[-C--:B--2---:R-:W-:Y:S02]  /*8620*/  SHF.L.U32 R4, R5, R26.reuse, RZ ;  /* 0x0000001a05047219 */ /* 0x084fe400000006ff */
[--C-:B------:R-:W-:Y:S02]  /*8630*/  SHF.R.U64 R14, R10, R26, R3.reuse ;  /* 0x0000001a0a0e7219 */ /* 0x100fe40000001203 */
[----:B------:R-:W-:Y:S02]  /*8640*/  LOP3.LUT R25, RZ, R4, RZ, 0x33, !PT ;  /* 0x00000004ff197212 */ /* 0x000fe400078e33ff */
[-C--:B------:R-:W-:Y:S01]  /*8650*/  SHF.R.U32.HI R5, RZ, R26.reuse, R3 ;  /* 0x0000001aff057219 */ /* 0x080fe20000011603 */
[----:B------:R-:W2:Y:S01]  /*8660*/  LDC R30, c[0x0][0x638] ;  /* 0x00018e00ff1e7b82 */ /* 0x000ea20000000800 */
[----:B------:R-:W-:Y:S01]  /*8670*/  SHF.L.U32 R154, R7, R26, RZ ;  /* 0x0000001a079a7219 */ /* 0x000fe200000006ff */
[----:B------:R-:W-:-:S06]  /*8680*/  IMAD.MOV.U32 R4, RZ, RZ, R14 ;  /* 0x000000ffff047224 */ /* 0x000fcc00078e000e */
[----:B------:R-:W0:Y:S01]  /*8690*/  LDC R31, c[0x0][0x610] ;  /* 0x00018400ff1f7b82 */ /* 0x000e220000000800 */
[----:B----4-:R-:W-:Y:S05]  /*86a0*/  @!P0 BRA `(.L_x_296) ;  /* 0x0000000000288947 */ /* 0x010fea0003800000 */
        /* <DEDUP_REMOVED lines=10> */
.L_x_296:
[----:B------:R-:W-:Y:S01]  /*8750*/  ISETP.NE.AND P0, PT, R2, 0x1, PT ;  /* 0x000000010200780c */ /* 0x000fe20003f05270 */
[----:B0-----:R-:W-:Y:S01]  /*8760*/  VIADD R7, R20, 0xffffffff ;  /* 0xffffffff14077836 */ /* 0x001fe20000000000 */
[----:B-1-3--:R-:W-:Y:S01]  /*8770*/  SHF.R.U64 R0, R4, R27, R5 ;  /* 0x0000001b04007219 */ /* 0x00afe20000001205 */
[----:B------:R-:W-:Y:S01]  /*8780*/  IMAD.MOV R13, RZ, RZ, -R13 ;  /* 0x000000ffff0d7224 */ /* 0x000fe200078e0a0d */
[----:B------:R-:W-:Y:S01]  /*8790*/  LOP3.LUT R5, R10, R25, RZ, 0xc0, !PT ;  /* 0x000000190a057212 */ /* 0x000fe200078ec0ff */
[----:B------:R-:W-:Y:S02]  /*87a0*/  IMAD.MOV.U32 R4, RZ, RZ, 0x1 ;  /* 0x00000001ff047424 */ /* 0x000fe400078e00ff */
[----:B------:R-:W-:Y:S02]  /*87b0*/  IMAD.MOV R3, RZ, RZ, -R0 ;  /* 0x000000ffff037224 */ /* 0x000fe400078e0a00 */
[----:B------:R-:W-:Y:S01]  /*87c0*/  IMAD R154, R154, R0, R5 ;  /* 0x000000009a9a7224 */ /* 0x000fe200078e0205 */
[----:B------:R-:W-:Y:S01]  /*87d0*/  LOP3.LUT R5, R12, R7, RZ, 0xc0, !PT ;  /* 0x000000070c057212 */ /* 0x000fe200078ec0ff */
[----:B--2---:R-:W-:-:S02]  /*87e0*/  IMAD R0, R3, R30, R14 ;  /* 0x0000001e03007224 */ /* 0x004fc400078e020e */
[----:B------:R-:W-:Y:S02]  /*87f0*/  @P0 IMAD R21, R15, R13, R24 ;  /* 0x0000000d0f150224 */ /* 0x000fe400078e0218 */
[----:B------:R-:W-:Y:S01]  /*8800*/  IMAD R3, R0, R20, R5 ;  /* 0x0000001400037224 */ /* 0x000fe200078e0205 */
[----:B------:R-:W-:Y:S01]  /*8810*/  PRMT R0, R4, 0x7610, R0 ;  /* 0x0000761004007816 */ /* 0x000fe20000000000 */
[----:B------:R-:W-:-:S05]  /*8820*/  IMAD R154, R154, R31, R21 ;  /* 0x0000001f9a9a7224 */ /* 0x000fca00078e0215 */
[----:B------:R-:W-:Y:S02]  /*8830*/  SEL R153, R3, R154, !P0 ;  /* 0x0000009a03997207 */ /* 0x000fe40004000000 */
[----:B------:R-:W-:-:S07]  /*8840*/  SEL R154, R154, R3, !P0 ;  /* 0x000000039a9a7207 */ /* 0x000fce0004000000 */
.L_x_294:
[----:B------:R-:W-:-:S13]  /*8850*/  LOP3.LUT P0, RZ, R0, 0xff, RZ, 0xc0, !PT ;  /* 0x000000ff00ff7812 */ /* 0x000fda000780c0ff */
[----:B------:R-:W-:Y:S05]  /*8860*/  @P0 BRA `(.L_x_297) ;  /* 0xffffff8800940947 */ /* 0x000fea000383ffff */
[----:B------:R-:W-:Y:S05]  /*8870*/  EXIT ;  /* 0x000000000000794d */ /* 0x000fea0003800000 */
.L_x_8:
[----:B0-----:R-:W-:Y:S01]  /*8880*/  ULDC.64 UR4, c[0x0][0x650] ;  /* 0x0001940000047ab9 */ /* 0x001fe20000000a00 */
        /* <DEDUP_REMOVED lines=25> */
.L_x_299:
[----:B------:R-:W0:Y:S01]  /*8a20*/  LDC.64 R28, c[0x0][0x640] ;  /* 0x00019000ff1c7b82 */ /* 0x000e220000000a00 */
[-CC-:B------:R-:W-:Y:S01]  /*8a30*/  SHF.R.U64 R22, R12, R6.reuse, R13.reuse ;  /* 0x000000060c167219 */ /* 0x180fe2000000120d */
[----:B------:R-:W-:Y:S01]  /*8a40*/  IMAD.MOV.U32 R30, RZ, RZ, 0x1 ;  /* 0x00000001ff1e7424 */ /* 0x000fe200078e00ff */
[----:B------:R-:W-:Y:S02]  /*8a50*/  SHF.R.U32.HI R6, RZ, R6, R13 ;  /* 0x00000006ff067219 */ /* 0x000fe4000001160d */
        /* <DEDUP_REMOVED lines=8> */
[----:B------:R-:W-:Y:S01]  /*8ae0*/  IMAD.IADD R9, R9, 0x1, R11 ;  /* 0x0000000109097824 */ /* 0x000fe200078e020b */
[----:B0-----:R-:W-:-:S04]  /*8af0*/  ISETP.NE.U32.AND P0, PT, R28, RZ, PT ;  /* 0x000000ff1c00720c */ /* 0x001fc80003f05070 */
[----:B------:R-:W-:Y:S02]  /*8b00*/  ISETP.NE.AND.EX P0, PT, R29, RZ, PT, P0 ;  /* 0x000000ff1d00720c */ /* 0x000fe40003f05300 */
[----:B------:R-:W0:Y:S01]  /*8b10*/  LDC R20, c[0x0][0x600] ;  /* 0x00018000ff147b82 */ /* 0x000e220000000800 */
[-CC-:B-1----:R-:W-:Y:S01]  /*8b20*/  SHF.R.U64 R14, R8, R10.reuse, R9.reuse ;  /* 0x0000000a080e7219 */ /* 0x182fe20000001209 */
[----:B------:R-:W-:Y:S01]  /*8b30*/  IMAD.MOV.U32 R8, RZ, RZ, -0x1 ;  /* 0xffffffffff087424 */ /* 0x000fe200078e00ff */
[----:B------:R-:W-:-:S05]  /*8b40*/  SHF.R.U32.HI R9, RZ, R10, R9 ;  /* 0x0000000aff097219 */ /* 0x000fca0000011609 */
[----:B------:R-:W1:Y:S01]  /*8b50*/  LDC R24, c[0x0][0x648] ;  /* 0x00019200ff187b82 */ /* 0x000e620000000800 */
[-CC-:B--2---:R-:W-:Y:S02]  /*8b60*/  SHF.R.U64 R23, R14, R12.reuse, R9.reuse ;  /* 0x0000000c0e177219 */ /* 0x184fe40000001209 */
[----:B------:R-:W-:-:S05]  /*8b70*/  SHF.R.U32.HI R6, RZ, R12, R9 ;  /* 0x0000000cff067219 */ /* 0x000fca0000011609 */
[----:B------:R-:W2:Y:S01]  /*8b80*/  LDC R26, c[0x0][0x638] ;  /* 0x00018e00ff1a7b82 */ /* 0x000ea20000000800 */
[-C--:B---3--:R-:W-:Y:S02]  /*8b90*/  SHF.L.U32 R8, R8, R27.reuse, RZ ;  /* 0x0000001b08087219 */ /* 0x088fe400000006ff */
[-CC-:B------:R-:W-:Y:S02]  /*8ba0*/  SHF.R.U64 R25, R23, R27.reuse, R6.reuse ;  /* 0x0000001b17197219 */ /* 0x180fe40000001206 */
[----:B------:R-:W-:Y:S02]  /*8bb0*/  LOP3.LUT R32, RZ, R8, RZ, 0x33, !PT ;  /* 0x00000008ff207212 */ /* 0x000fe400078e33ff */
[----:B------:R-:W-:Y:S01]  /*8bc0*/  SHF.R.U32.HI R9, RZ, R27, R6 ;  /* 0x0000001bff097219 */ /* 0x000fe20000011606 */
[----:B------:R-:W3:Y:S01]  /*8bd0*/  LDC R31, c[0x0][0x610] ;  /* 0x00018400ff1f7b82 */ /* 0x000ee20000000800 */
[----:B------:R-:W-:Y:S01]  /*8be0*/  IMAD.MOV.U32 R8, RZ, RZ, R25 ;  /* 0x000000ffff087224 */ /* 0x000fe200078e0019 */
[----:B------:R-:W-:Y:S06]  /*8bf0*/  @!P0 BRA `(.L_x_300) ;  /* 0x0000000000288947 */ /* 0x000fec0003800000 */
        /* <DEDUP_REMOVED lines=10> */
.L_x_300:
[----:B------:R-:W-:Y:S01]  /*8ca0*/  ISETP.NE.AND P0, PT, R2, 0x1, PT ;  /* 0x000000010200780c */ /* 0x000fe20003f05270 */
[----:B------:R-:W-:Y:S01]  /*8cb0*/  IMAD.MOV.U32 R13, RZ, RZ, R22 ;  /* 0x000000ffff0d7224 */ /* 0x000fe200078e0016 */
[----:B-1----:R-:W-:Y:S01]  /*8cc0*/  SHF.R.U64 R6, R8, R24, R9 ;  /* 0x0000001808067219 */ /* 0x002fe20000001209 */
[----:B0-----:R-:W-:Y:S01]  /*8cd0*/  VIADD R9, R20, 0xffffffff ;  /* 0xffffffff14097836 */ /* 0x001fe20000000000 */
[----:B------:R-:W-:Y:S02]  /*8ce0*/  SHF.L.U32 R30, R30, R27, RZ ;  /* 0x0000001b1e1e7219 */ /* 0x000fe400000006ff */
[----:B------:R-:W-:Y:S01]  /*8cf0*/  LOP3.LUT R5, R23, R32, RZ, 0xc0, !PT ;  /* 0x0000002017057212 */ /* 0x000fe200078ec0ff */
[----:B------:R-:W-:-:S04]  /*8d00*/  IMAD.MOV R8, RZ, RZ, -R6 ;  /* 0x000000ffff087224 */ /* 0x000fc800078e0a06 */
[----:B------:R-:W-:Y:S01]  /*8d10*/  IMAD R6, R30, R6, R5 ;  /* 0x000000061e067224 */ /* 0x000fe200078e0205 */
[----:B------:R-:W-:Y:S01]  /*8d20*/  LOP3.LUT R5, R14, R9, RZ, 0xc0, !PT ;  /* 0x000000090e057212 */ /* 0x000fe200078ec0ff */
[----:B------:R-:W-:Y:S02]  /*8d30*/  @P0 IMAD R3, R7, R21, R4 ;  /* 0x0000001507030224 */ /* 0x000fe400078e0204 */
[----:B--2---:R-:W-:Y:S02]  /*8d40*/  IMAD R4, R8, R26, R25 ;  /* 0x0000001a08047224 */ /* 0x004fe400078e0219 */
[----:B---3--:R-:W-:Y:S02]  /*8d50*/  IMAD R3, R6, R31, R3 ;  /* 0x0000001f06037224 */ /* 0x008fe400078e0203 */
[----:B------:R-:W-:Y:S02]  /*8d60*/  IMAD R4, R4, R20, R5 ;  /* 0x0000001404047224 */ /* 0x000fe400078e0205 */
[----:B------:R-:W-:-:S03]  /*8d70*/  IMAD.MOV.U32 R6, RZ, RZ, 0x1 ;  /* 0x00000001ff067424 */ /* 0x000fc600078e00ff */
[----:B------:R-:W-:Y:S02]  /*8d80*/  SEL R20, R4, R3, !P0 ;  /* 0x0000000304147207 */ /* 0x000fe40004000000 */
[----:B------:R-:W-:-:S07]  /*8d90*/  SEL R11, R3, R4, !P0 ;  /* 0x00000004030b7207 */ /* 0x000fce0004000000 */
.L_x_298:
[----:B------:R-:W-:-:S08]  /*8da0*/  NOP ;  /* 0x0000000000007918 */ /* 0x000fd00000000000 */
[----:B------:R-:W0:-:S00]  /*8db0*/  USETMAXREG.DEALLOC.CTAPOOL 0x28 ;  /* 0x00000028000079c8 */ /* 0x000e0000080e0500 */
[----:B0-----:R-:W-:-:S13]  /*8dc0*/  ISETP.NE.AND P0, PT, R0, RZ, PT ;  /* 0x000000ff0000720c */ /* 0x001fda0003f05270 */
[----:B------:R-:W-:Y:S05]  /*8dd0*/  @P0 EXIT ;  /* 0x000000000000094d */ /* 0x000fea0003800000 */
[----:B------:R-:W-:Y:S01]  /*8de0*/  LOP3.LUT P0, RZ, R6, 0xff, RZ, 0xc0, !PT ;  /* 0x000000ff06ff7812 */ /* 0x000fe2000780c0ff */
[----:B------:R-:W-:Y:S02]  /*8df0*/  IMAD.MOV.U32 R0, RZ, RZ, 0x1 ;  /* 0x00000001ff007424 */ /* 0x000fe400078e00ff */
[----:B------:R-:W-:-:S10]  /*8e00*/  IMAD.MOV.U32 R12, RZ, RZ, RZ ;  /* 0x000000ffff0c7224 */ /* 0x000fd400078e00ff */
[----:B------:R-:W-:Y:S05]  /*8e10*/  @!P0 BRA `(.L_x_301) ;  /* 0x0000000c00788947 */ /* 0x000fea0003800000 */
[----:B------:R-:W0:Y:S01]  /*8e20*/  LDC R0, c[0x0][0x28c] ;  /* 0x0000a300ff007b82 */ /* 0x000e220000000800 */
[----:B------:R-:W-:Y:S01]  /*8e30*/  ULDC UR5, c[0x0][0x658] ;  /* 0x0001960000057ab9 */ /* 0x000fe20000000800 */
[----:B------:R-:W-:Y:S01]  /*8e40*/  UMOV UR11, 0xffffffff ;  /* 0xffffffff000b7882 */ /* 0x000fe20000000000 */
[----:B------:R-:W-:Y:S01]  /*8e50*/  UMOV UR15, 0x1 ;  /* 0x00000001000f7882 */ /* 0x000fe20000000000 */
[----:B------:R-:W-:Y:S01]  /*8e60*/  USHF.L.U32 UR11, UR11, UR5, URZ ;  /* 0x000000050b0b7299 */ /* 0x000fe2000800063f */
[----:B------:R-:W-:Y:S01]  /*8e70*/  BSSY B0, `(.L_x_301) ;  /* 0x00000d8000007945 */ /* 0x000fe20003800000 */
[----:B------:R-:W-:Y:S01]  /*8e80*/  ULDC UR9, c[0x0][0xc] ;  /* 0x0000030000097ab9 */ /* 0x000fe20000000800 */
[----:B------:R-:W-:Y:S01]  /*8e90*/  ULDC UR12, c[0x0][0x10] ;  /* 0x00000400000c7ab9 */ /* 0x000fe20000000800 */
[----:B------:R-:W1:Y:S01]  /*8ea0*/  S2UR UR8, SR_CgaCtaId ;  /* 0x00000000000879c3 */ /* 0x000e620000008800 */
[----:B------:R-:W-:Y:S01]  /*8eb0*/  USHF.L.U32 UR5, UR15, UR5, URZ ;  /* 0x000000050f057299 */ /* 0x000fe2000800063f */
[----:B------:R-:W-:Y:S01]  /*8ec0*/  IMAD.MOV.U32 R10, RZ, RZ, 0x1 ;  /* 0x00000001ff0a7424 */ /* 0x000fe200078e00ff */
[----:B------:R-:W-:Y:S01]  /*8ed0*/  LOP3.LUT R9, R19, 0x2, RZ, 0xfc, !PT ;  /* 0x0000000213097812 */ /* 0x000fe200078efcff */
[----:B------:R-:W-:Y:S01]  /*8ee0*/  IMAD.MOV.U32 R12, RZ, RZ, RZ ;  /* 0x000000ffff0c7224 */ /* 0x000fe200078e00ff */
[----:B------:R-:W-:Y:S01]  /*8ef0*/  ULDC UR4, c[0x0][0x600] ;  /* 0x0001800000047ab9 */ /* 0x000fe20000000800 */
[----:B------:R-:W-:Y:S01]  /*8f00*/  UMOV UR20, 0x55 ;  /* 0x0000005500147882 */ /* 0x000fe20000000000 */
[----:B------:R-:W-:Y:S01]  /*8f10*/  UIADD3 UR4, UR4, -0x1, URZ ;  /* 0xffffffff04047890 */ /* 0x000fe2000fffe03f */
[----:B------:R-:W-:Y:S01]  /*8f20*/  ULDC.64 UR28, c[0x0][0x198] ;  /* 0x00006600001c7ab9 */ /* 0x000fe20000000a00 */
[----:B0-----:R-:W-:-:S05]  /*8f30*/  VIADD R0, R0, 0x3f ;  /* 0x0000003f00007836 */ /* 0x001fca0000000000 */
[----:B------:R-:W-:Y:S01]  /*8f40*/  SHF.R.S32.HI R3, RZ, 0x1f, R0 ;  /* 0x0000001fff037819 */ /* 0x000fe20000011400 */
[----:B-1----:R-:W-:-:S03]  /*8f50*/  ULOP3.LUT UR10, UR8, 0x1, URZ, 0xc0, !UPT ;  /* 0x00000001080a7892 */ /* 0x002fc6000f8ec03f */
[----:B------:R-:W-:Y:S01]  /*8f60*/  LEA.HI R3, R3, R0, RZ, 0x6 ;  /* 0x0000000003037211 */ /* 0x000fe200078f30ff */
[----:B------:R-:W-:Y:S01]  /*8f70*/  USHF.L.U32 UR7, UR8, 0xd, URZ ;  /* 0x0000000d08077899 */ /* 0x000fe2000800063f */
[----:B------:R-:W-:Y:S01]  /*8f80*/  IMAD.MOV.U32 R0, RZ, RZ, 0x1 ;  /* 0x00000001ff007424 */ /* 0x000fe200078e00ff */
[----:B------:R-:W-:Y:S01]  /*8f90*/  USHF.R.U32.HI UR27, URZ, 0x1, UR8 ;  /* 0x000000013f1b7899 */ /* 0x000fe20008011608 */
[----:B------:R-:W-:Y:S01]  /*8fa0*/  SHF.R.S32.HI R3, RZ, 0x6, R3 ;  /* 0x00000006ff037819 */ /* 0x000fe20000011403 */
[----:B------:R-:W-:Y:S02]  /*8fb0*/  USHF.L.U32 UR6, UR8, 0x7, URZ ;  /* 0x0000000708067899 */ /* 0x000fe4000800063f */
[----:B------:R-:W-:Y:S02]  /*8fc0*/  ULOP3.LUT UR8, UR8, 0xfffffffe, URZ, 0xc0, !UPT ;  /* 0xfffffffe08087892 */ /* 0x000fe4000f8ec03f */
[----:B------:R-:W-:Y:S01]  /*8fd0*/  UISETP.GT.U32.AND UP0, UPT, UR10, 0xffff, UPT ;  /* 0x0000ffff0a00788c */ /* 0x000fe2000bf04070 */
[----:B------:R-:W-:Y:S01]  /*8fe0*/  VIADD R8, R3, 0x1 ;  /* 0x0000000103087836 */ /* 0x000fe20000000000 */
[----:B------:R-:W-:-:S02]  /*8ff0*/  ULOP3.LUT UR13, UR7, 0x2000, URZ, 0xc0, !UPT ;  /* 0x00002000070d7892 */ /* 0x000fc4000f8ec03f */
[----:B------:R-:W-:Y:S02]  /*9000*/  ULOP3.LUT UR7, URZ, UR11, URZ, 0x33, !UPT ;  /* 0x0000000b3f077292 */ /* 0x000fe4000f8e333f */
[----:B------:R-:W-:Y:S02]  /*9010*/  USHF.L.U32 UR14, UR15, UR8, URZ ;  /* 0x000000080f0e7299 */ /* 0x000fe4000800063f */
[----:B------:R-:W-:Y:S02]  /*9020*/  ULOP3.LUT UR11, UR8, 0x1, URZ, 0xfc, !UPT ;  /* 0x00000001080b7892 */ /* 0x000fe4000f8efc3f */
[----:B------:R-:W-:Y:S02]  /*9030*/  UIMAD.WIDE.U32 UR8, UR9, UR12, URZ ;  /* 0x0000000c090872a5 */ /* 0x000fe4000f8e003f */
[----:B------:R-:W-:Y:S01]  /*9040*/  USEL UR10, UR10, 0xffff, !UP0 ;  /* 0x0000ffff0a0a7887 */ /* 0x000fe2000c000000 */
[----:B------:R-:W-:Y:S01]  /*9050*/  ULDC UR12, c[0x0][0x14] ;  /* 0x00000500000c7ab9 */ /* 0x000fe20000000800 */
[----:B------:R-:W-:-:S02]  /*9060*/  USHF.L.U32 UR11, UR15, UR11, URZ ;  /* 0x0000000b0f0b7299 */ /* 0x000fc4000800063f */
[----:B------:R-:W-:Y:S02]  /*9070*/  UIMAD.WIDE.U32 UR24, UR8, UR12, URZ ;  /* 0x0000000c081872a5 */ /* 0x000fe4000f8e003f */
[----:B------:R-:W-:Y:S02]  /*9080*/  UIMAD UR15, UR9, UR12, URZ ;  /* 0x0000000c090f72a4 */ /* 0x000fe4000f8e023f */
[----:B------:R-:W-:Y:S02]  /*9090*/  ULOP3.LUT UR10, UR10, 0xffff, URZ, 0xc0, !UPT ;  /* 0x0000ffff0a0a7892 */ /* 0x000fe4000f8ec03f */
[----:B------:R-:W-:Y:S02]  /*90a0*/  ULEA UR30, UR27, 0x180, 0xb ;  /* 0x000001801b1e7891 */ /* 0x000fe4000f8e583f */
[----:B------:R-:W-:Y:S02]  /*90b0*/  ULOP3.LUT UR6, UR6, 0x80, URZ, 0xc0, !UPT ;  /* 0x0000008006067892 */ /* 0x000fe4000f8ec03f */
[----:B------:R-:W-:-:S02]  /*90c0*/  UIADD3 UR13, UR13, 0x12180, URZ ;  /* 0x000121800d0d7890 */ /* 0x000fc4000fffe03f */
[----:B------:R-:W-:Y:S02]  /*90d0*/  ULOP3.LUT UR14, UR14, UR11, URZ, 0xfc, !UPT ;  /* 0x0000000b0e0e7292 */ /* 0x000fe4000f8efc3f */
[----:B------:R-:W-:Y:S02]  /*90e0*/  UIADD3 UR15, UR25, UR15, URZ ;  /* 0x0000000f190f7290 */ /* 0x000fe4000fffe03f */
[----:B------:R-:W-:-:S12]  /*90f0*/  USHF.L.U32 UR20, UR20, UR10, URZ ;  /* 0x0000000a14147299 */ /* 0x000fd8000800063f */
.L_x_312:
[----:B------:R-:W-:-:S03]  /*9100*/  UMOV UR8, 0xffffffff ;  /* 0xffffffff00087882 */ /* 0x000fc60000000000 */
[----:B------:R-:W-:Y:S05]  /*9110*/  BRA.DIV UR8, `(.L_x_302) ;  /* 0x0000001208547947 */ /* 0x000fea000b800000 */
[----:B------:R-:W-:-:S13]  /*9120*/  ELECT P6, URZ, PT ;  /* 0x00000000003f782f */ /* 0x000fda00038c0000 */
.L_x_328:
[----:B------:R-:W0:Y:S01]  /*9130*/  LDC R4, c[0x0][0x28c] ;  /* 0x0000a300ff047b82 */ /* 0x000e220000000800 */
[----:B------:R-:W-:Y:S01]  /*9140*/  BSSY B1, `(.L_x_303) ;  /* 0x0000039000017945 */ /* 0x000fe20003800000 */
[----:B0-----:R-:W-:-:S13]  /*9150*/  ISETP.LT.OR P6, PT, R4, 0x1, !P6 ;  /* 0x000000010400780c */ /* 0x001fda00077c1670 */
[----:B------:R-:W-:Y:S05]  /*9160*/  @P6 BRA `(.L_x_304) ;  /* 0x0000000000d86947 */ /* 0x000fea0003800000 */
[----:B------:R-:W-:Y:S01]  /*9170*/  LEA R11, R11, UR27, 0x2 ;  /* 0x0000001b0b0b7c11 */ /* 0x000fe2000f8e10ff */
[----:B------:R-:W-:Y:S01]  /*9180*/  IMAD.MOV.U32 R22, RZ, RZ, RZ ;  /* 0x000000ffff167224 */ /* 0x000fe200078e00ff */
[----:B------:R-:W-:Y:S01]  /*9190*/  LEA R20, R20, UR6, 0x8 ;  /* 0x0000000614147c11 */ /* 0x000fe2000f8e40ff */
[----:B------:R-:W-:Y:S02]  /*91a0*/  IMAD.MOV.U32 R4, RZ, RZ, R8 ;  /* 0x000000ffff047224 */ /* 0x000fe400078e0008 */
[----:B------:R-:W-:Y:S02]  /*91b0*/  IMAD.MOV.U32 R5, RZ, RZ, R0 ;  /* 0x000000ffff057224 */ /* 0x000fe400078e0000 */
[----:B------:R-:W-:Y:S02]  /*91c0*/  IMAD.MOV.U32 R6, RZ, RZ, R12 ;  /* 0x000000ffff067224 */ /* 0x000fe400078e000c */
[----:B------:R-:W-:-:S07]  /*91d0*/  IMAD.SHL.U32 R15, R11, 0x20, RZ ;  /* 0x000000200b0f7824 */ /* 0x000fce00078e00ff */
.L_x_307:
[----:B------:R-:W0:Y:S01]  /*91e0*/  S2R R14, SR_CgaCtaId ;  /* 0x00000000000e7919 */ /* 0x000e220000008800 */
[----:B------:R-:W-:Y:S02]  /*91f0*/  MOV R7, 0x400 ;  /* 0x0000040000077802 */ /* 0x000fe40000000f00 */
[----:B------:R-:W-:-:S13]  /*9200*/  LOP3.LUT P1, RZ, R18, 0x7f, RZ, 0xc0, !PT ;  /* 0x0000007f12ff7812 */ /* 0x000fda000782c0ff */
[----:B------:R-:W1:Y:S01]  /*9210*/  @!P1 LDC R11, c[0x0][0x500] ;  /* 0x00014000ff0b9b82 */ /* 0x000e620000000800 */
[----:B0-----:R-:W-:Y:S02]  /*9220*/  LEA R21, R14, R7, 0x18 ;  /* 0x000000070e157211 */ /* 0x001fe400078ec0ff */
[----:B------:R-:W-:-:S03]  /*9230*/  SHF.L.U32 R7, R5, 0x1f, RZ ;  /* 0x0000001f05077819 */ /* 0x000fc600000006ff */
[----:B------:R-:W-:-:S04]  /*9240*/  IMAD R14, R6, 0x8, R21 ;  /* 0x00000008060e7824 */ /* 0x000fc800078e0215 */
[----:B------:R-:W0:Y:S02]  /*9250*/  SYNCS.PHASECHK.TRANS64.TRYWAIT P0, [R14+URZ+0x48], R7 ;  /* 0x000048070e0075a7 */ /* 0x000e24000800017f */
[----:B01----:R-:W-:Y:S05]  /*9260*/  @!P0 BRA `(.L_x_305) ;  /* 0x0000001000208947 */ /* 0x003fea0003800000 */
.L_x_329:
[----:B0-----:R-:W-:Y:S01]  /*9270*/  PRMT R7, R9, 0x9910, RZ ;  /* 0x0000991009077816 */ /* 0x001fe200000000ff */
[----:B------:R0:W-:Y:S03]  /*9280*/  @!P1 SYNCS.ARRIVE.TRANS64 RZ, [R14+URZ], R11 ;  /* 0x0000000b0eff99a7 */ /* 0x0001e6000800003f */
[----:B------:R-:W-:-:S13]  /*9290*/  ISETP.NE.AND P0, PT, R7, 0x2, PT ;  /* 0x000000020700780c */ /* 0x000fda0003f05270 */
[----:B0-----:R-:W-:Y:S05]  /*92a0*/  @P0 BRA `(.L_x_306) ;  /* 0x0000000000040947 */ /* 0x001fea0003800000 */
[----:B------:R-:W-:Y:S01]  /*92b0*/  BPT.TRAP 0x1 ;  /* 0x000000040000795c */ /* 0x000fe20000300000 */
.L_x_306:
[----:B------:R-:W-:Y:S01]  /*92c0*/  R2UR UR11, R6 ;  /* 0x00000000060b72ca */ /* 0x000fe200000e0000 */
[----:B------:R-:W-:Y:S01]  /*92d0*/  VIADD R4, R4, 0xffffffff ;  /* 0xffffffff04047836 */ /* 0x000fe20000000000 */
[----:B------:R-:W-:Y:S01]  /*92e0*/  R2UR UR22, R21 ;  /* 0x00000000151672ca */ /* 0x000fe200000e0000 */
[----:B------:R-:W-:Y:S01]  /*92f0*/  UIADD3 UR16, UP0, UR28, 0xf0, URZ ;  /* 0x000000f01c107890 */ /* 0x000fe2000ff1e03f */
[----:B------:R-:W-:Y:S01]  /*9300*/  R2UR UR23, R15 ;  /* 0x000000000f1772ca */ /* 0x000fe200000e0000 */
[----:B------:R-:W-:Y:S01]  /*9310*/  UIADD3 UR32, UP1, UR28, 0x1f0, URZ ;  /* 0x000001f01c207890 */ /* 0x000fe2000ff3e03f */
[----:B------:R-:W-:Y:S01]  /*9320*/  R2UR UR9, R14 ;  /* 0x000000000e0972ca */ /* 0x000fe200000e0000 */
[----:B------:R-:W-:Y:S01]  /*9330*/  UIADD3.X UR17, URZ, UR29, URZ, UP0, !UPT ;  /* 0x0000001d3f117290 */ /* 0x000fe200087fe43f */
[----:B------:R-:W-:Y:S01]  /*9340*/  R2UR UR10, R22 ;  /* 0x00000000160a72ca */ /* 0x000fe200000e0000 */
[----:B------:R-:W-:Y:S01]  /*9350*/  UPRMT UR21, URZ, 0x5410, UR20 ;  /* 0x000054103f157896 */ /* 0x000fe20008000014 */
[----:B------:R-:W-:Y:S01]  /*9360*/  R2UR UR12, R13 ;  /* 0x000000000d0c72ca */ /* 0x000fe200000e0000 */
[----:B------:R-:W-:Y:S01]  /*9370*/  VIADD R6, R6, 0x1 ;  /* 0x0000000106067836 */ /* 0x000fe20000000000 */
[----:B------:R-:W-:Y:S01]  /*9380*/  R2UR UR26, R20 ;  /* 0x00000000141a72ca */ /* 0x000fe200000e0000 */
[----:B------:R-:W-:Y:S01]  /*9390*/  ULEA UR8, UR11, UR30, 0xd ;  /* 0x0000001e0b087291 */ /* 0x000fe2000f8e683f */
[----:B------:R-:W-:Y:S01]  /*93a0*/  ISETP.GT.AND P1, PT, R4, 0x1, PT ;  /* 0x000000010400780c */ /* 0x000fe20003f24270 */
[----:B------:R-:W-:Y:S01]  /*93b0*/  ULEA UR11, UR11, UR13, 0xe ;  /* 0x0000000d0b0b7291 */ /* 0x000fe2000f8e703f */
[----:B------:R-:W-:Y:S01]  /*93c0*/  ISETP.NE.AND P0, PT, R6, 0x9, PT ;  /* 0x000000090600780c */ /* 0x000fe20003f05270 */
[----:B------:R-:W-:Y:S01]  /*93d0*/  UIADD3 UR8, UR22, UR8, URZ ;  /* 0x0000000816087290 */ /* 0x000fe2000fffe03f */
[----:B------:R-:W-:Y:S01]  /*93e0*/  VIADD R22, R22, 0x40 ;  /* 0x0000004016167836 */ /* 0x000fe20000000000 */
[----:B------:R-:W-:Y:S01]  /*93f0*/  UIADD3 UR22, UR22, UR11, URZ ;  /* 0x0000000b16167290 */ /* 0x000fe2000fffe03f */
[----:B------:R-:W-:Y:S01]  /*9400*/  SEL R14, RZ, 0x1, P0 ;  /* 0x00000001ff0e7807 */ /* 0x000fe20000000000 */
[----:B------:R-:W-:Y:S01]  /*9410*/  UPRMT UR31, URZ, 0x5410, UR14 ;  /* 0x000054103f1f7896 */ /* 0x000fe2000800000e */
[----:B------:R-:W-:Y:S01]  /*9420*/  SEL R6, R6, RZ, P0 ;  /* 0x000000ff06067207 */ /* 0x000fe20000000000 */
[----:B------:R-:W-:Y:S01]  /*9430*/  UIADD3.X UR33, URZ, UR29, URZ, UP1, !UPT ;  /* 0x0000001d3f217290 */ /* 0x000fe20008ffe43f */
[----:B------:R-:W-:Y:S01]  /*9440*/  LOP3.LUT R5, R5, R14, RZ, 0x3c, !PT ;  /* 0x0000000e05057212 */ /* 0x000fe200078e3cff */
[----:B------:R-:W-:Y:S01]  /*9450*/  UMOV UR18, 0x0 ;  /* 0x0000000000127882 */ /* 0x000fe20000000000 */
[----:B------:R-:W-:Y:S01]  /*9460*/  UMOV UR19, 0x10000000 ;  /* 0x1000000000137882 */ /* 0x000fe20000000000 */
[----:B------:R-:W-:-:S02]  /*9470*/  UMOV UR11, UR23 ;  /* 0x00000017000b7c82 */ /* 0x000fc40008000000 */
[----:B------:R0:W-:Y:S02]  /*9480*/  UTMALDG.3D.MULTICAST [UR8], [UR16], UR21, desc[UR18] ;  /* 0x00001208100073b4 */ /* 0x0001e40008011815 */
[----:B0-----:R-:W-:Y:S01]  /*9490*/  UMOV UR8, UR22 ;  /* 0x0000001600087c82 */ /* 0x001fe20008000000 */
[----:B------:R-:W-:Y:S02]  /*94a0*/  UMOV UR11, UR26 ;  /* 0x0000001a000b7c82 */ /* 0x000fe40008000000 */
[----:B------:R0:W-:Y:S02]  /*94b0*/  UTMALDG.3D.MULTICAST [UR8], [UR32], UR31, desc[UR18] ;  /* 0x00001208200073b4 */ /* 0x0001e4000801181f */
[----:B0-----:R-:W-:Y:S05]  /*94c0*/  @P1 BRA `(.L_x_307) ;  /* 0xfffffffc00441947 */ /* 0x001fea000383ffff */
.L_x_304:
[----:B------:R-:W-:Y:S05]  /*94d0*/  BSYNC B1 ;  /* 0x0000000000017941 */ /* 0x000fea0003800000 */
.L_x_303:
[----:B------:R-:W-:Y:S01]  /*94e0*/  LOP3.LUT P1, RZ, R10, 0xff, RZ, 0xc0, !PT ;  /* 0x000000ff0aff7812 */ /* 0x000fe2000782c0ff */
[C---:B------:R-:W-:Y:S01]  /*94f0*/  IMAD.IADD R12, R3.reuse, 0x1, R12 ;  /* 0x00000001030c7824 */ /* 0x040fe200078e020c */
[----:B------:R-:W-:Y:S01]  /*9500*/  ULDC.64 UR8, c[0x0][0x650] ;  /* 0x0001940000087ab9 */ /* 0x000fe20000000a00 */
[C---:B------:R-:W-:Y:S01]  /*9510*/  ISETP.GE.U32.AND P2, PT, R3.reuse, 0x9, PT ;  /* 0x000000090300780c */ /* 0x040fe20003f46070 */
[----:B------:R-:W-:Y:S01]  /*9520*/  BSSY B1, `(.L_x_308) ;  /* 0x000006a000017945 */ /* 0x000fe20003800000 */
[----:B------:R-:W-:Y:S01]  /*9530*/  IMAD.MOV.U32 R11, RZ, RZ, -0x1 ;  /* 0xffffffffff0b7424 */ /* 0x000fe200078e00ff */
[----:B------:R-:W-:Y:S01]  /*9540*/  ISETP.GT.U32.AND P0, PT, R12, 0x8, PT ;  /* 0x000000080c00780c */ /* 0x000fe20003f04070 */
[----:B------:R-:W-:Y:S01]  /*9550*/  IMAD.MOV.U32 R20, RZ, RZ, -0x1 ;  /* 0xffffffffff147424 */ /* 0x000fe200078e00ff */
[----:B------:R-:W-:Y:S01]  /*9560*/  PRMT R10, RZ, 0x7610, R10 ;  /* 0x00007610ff0a7816 */ /* 0x000fe2000000000a */
[----:B------:R-:W-:Y:S01]  /*9570*/  IMAD.MOV.U32 R13, RZ, RZ, -0x1 ;  /* 0xffffffffff0d7424 */ /* 0x000fe200078e00ff */
[----:B------:R-:W-:-:S03]  /*9580*/  ISETP.LT.U32.AND P0, PT, R3, 0x9, P0 ;  /* 0x000000090300780c */ /* 0x000fc60000701070 */
[----:B------:R-:W0:Y:S01]  /*9590*/  @P1 S2R R5, SR_CgaCtaId ;  /* 0x0000000000051919 */ /* 0x000e220000008800 */
[----:B------:R-:W-:-:S04]  /*95a0*/  @P1 MOV R4, 0x400 ;  /* 0x0000040000041802 */ /* 0x000fc80000000f00 */
[----:B0-----:R-:W-:Y:S01]  /*95b0*/  @P1 LEA R6, R5, R4, 0x18 ;  /* 0x0000000405061211 */ /* 0x001fe200078ec0ff */
[----:B------:R-:W-:-:S03]  /*95c0*/  IMAD.WIDE.U32 R4, R12, 0x38e38e39, RZ ;  /* 0x38e38e390c047825 */ /* 0x000fc600078e00ff */
[----:B------:R0:W-:Y:S01]  /*95d0*/  @P1 SYNCS.ARRIVE.TRANS64.A1T0 RZ, [R6+URZ+0xa8], RZ ;  /* 0x0000a8ff06ff19a7 */ /* 0x0001e2000810003f */
[----:B------:R-:W-:Y:S02]  /*95e0*/  IADD3 R16, P1, R16, UR24, RZ ;  /* 0x0000001810107c10 */ /* 0x000fe4000ff3e0ff */
[----:B------:R-:W-:Y:S02]  /*95f0*/  SHF.R.U32.HI R7, RZ, 0x1, R5 ;  /* 0x00000001ff077819 */ /* 0x000fe40000011605 */
[----:B------:R-:W-:Y:S02]  /*9600*/  SEL R5, RZ, 0x1, !P0 ;  /* 0x00000001ff057807 */ /* 0x000fe40004000000 */
[----:B------:R-:W-:Y:S01]  /*9610*/  IADD3.X R17, R17, UR15, RZ, P1, !PT ;  /* 0x0000000f11117c10 */ /* 0x000fe20008ffe4ff */
[----:B------:R-:W-:Y:S01]  /*9620*/  IMAD R12, R7, -0x9, R12 ;  /* 0xfffffff7070c7824 */ /* 0x000fe200078e020c */
[----:B------:R-:W-:Y:S02]  /*9630*/  ISETP.GE.U32.AND P0, PT, R16, UR8, PT ;  /* 0x0000000810007c0c */ /* 0x000fe4000bf06070 */
[----:B------:R-:W-:-:S02]  /*9640*/  LOP3.LUT R0, R0, R5, RZ, 0x3c, !PT ;  /* 0x0000000500007212 */ /* 0x000fc400078e3cff */
[----:B------:R-:W-:Y:S02]  /*9650*/  ISETP.GE.U32.AND.EX P0, PT, R17, UR9, PT, P0 ;  /* 0x0000000911007c0c */ /* 0x000fe4000bf06100 */
[----:B------:R-:W-:Y:S02]  /*9660*/  @P2 LOP3.LUT R0, R0, 0x1, R7, 0x78, !PT ;  /* 0x0000000100002812 */ /* 0x000fe400078e7807 */
[----:B------:R-:W-:-:S09]  /*9670*/  PRMT R4, RZ, 0x7610, R4 ;  /* 0x00007610ff047816 */ /* 0x000fd20000000004 */
[----:B0-----:R-:W-:Y:S05]  /*9680*/  @P0 BRA `(.L_x_309) ;  /* 0x00000004004c0947 */ /* 0x001fea0003800000 */
[----:B------:R-:W0:Y:S01]  /*9690*/  S2R R14, SR_CTAID.X ;  /* 0x00000000000e7919 */ /* 0x000e220000002500 */
[----:B------:R-:W-:Y:S01]  /*96a0*/  ULDC.64 UR8, c[0x0][0x628] ;  /* 0x00018a0000087ab9 */ /* 0x000fe20000000a00 */
[----:B------:R-:W1:Y:S01]  /*96b0*/  LDC R15, c[0x0][0x144] ;  /* 0x00005100ff0f7b82 */ /* 0x000e620000000800 */
[----:B------:R-:W-:Y:S01]  /*96c0*/  ISETP.NE.U32.AND P0, PT, RZ, UR8, PT ;  /* 0x00000008ff007c0c */ /* 0x000fe2000bf05070 */
[----:B------:R-:W2:Y:S01]  /*96d0*/  S2R R11, SR_CTAID.Y ;  /* 0x00000000000b7919 */ /* 0x000ea20000002600 */
[----:B------:R-:W-:Y:S01]  /*96e0*/  ULDC UR10, c[0x0][0x150] ;  /* 0x00005400000a7ab9 */ /* 0x000fe20000000800 */
[----:B------:R-:W-:Y:S01]  /*96f0*/  ULDC UR11, c[0x0][0x630] ;  /* 0x00018c00000b7ab9 */ /* 0x000fe20000000800 */
[----:B------:R-:W-:Y:S01]  /*9700*/  ISETP.NE.AND.EX P0, PT, RZ, UR9, PT, P0 ;  /* 0x00000009ff007c0c */ /* 0x000fe2000bf05300 */
[----:B------:R-:W-:Y:S01]  /*9710*/  IMAD.MOV.U32 R4, RZ, RZ, R16 ;  /* 0x000000ffff047224 */ /* 0x000fe200078e0010 */
[----:B0-----:R-:W-:-:S05]  /*9720*/  I2FP.F32.U32 R5, R14 ;  /* 0x0000000e00057245 */ /* 0x001fca0000201000 */
[----:B------:R-:W-:Y:S01]  /*9730*/  FMUL R20, R5, UR10 ;  /* 0x0000000a05147c20 */ /* 0x000fe20008400000 */
[----:B------:R-:W-:-:S05]  /*9740*/  IMAD.MOV.U32 R5, RZ, RZ, R17 ;  /* 0x000000ffff057224 */ /* 0x000fca00078e0011 */
[----:B--2---:R-:W-:Y:S05]  /*9750*/  @!P0 BRA `(.L_x_310) ;  /* 0x0000000000288947 */ /* 0x004fea0003800000 */
[----:B------:R-:W-:Y:S02]  /*9760*/  ULDC UR10, c[0x0][0x634] ;  /* 0x00018d00000a7ab9 */ /* 0x000fe40000000800 */
[----:B------:R-:W-:-:S05]  /*9770*/  IADD3 R5, P0, R16, UR10, RZ ;  /* 0x0000000a10057c10 */ /* 0x000fca000ff1e0ff */
[----:B------:R-:W-:-:S04]  /*9780*/  IMAD.X R13, RZ, RZ, R17, P0 ;  /* 0x000000ffff0d7224 */ /* 0x000fc800000e0611 */
[----:B------:R-:W-:-:S04]  /*9790*/  IMAD.WIDE.U32 R6, R13, UR8, RZ ;  /* 0x000000080d067c25 */ /* 0x000fc8000f8e00ff */
[----:B------:R-:W-:-:S04]  /*97a0*/  IMAD.WIDE.U32 R6, P0, R5, UR9, R6 ;  /* 0x0000000905067c25 */ /* 0x000fc8000f800006 */
[----:B------:R-:W-:-:S04]  /*97b0*/  IMAD.WIDE.U32 R4, R5, UR8, RZ ;  /* 0x0000000805047c25 */ /* 0x000fc8000f8e00ff */
[----:B------:R-:W-:Y:S01]  /*97c0*/  IMAD.MOV.U32 R4, RZ, RZ, R7 ;  /* 0x000000ffff047224 */ /* 0x000fe200078e0007 */
[----:B------:R-:W-:Y:S01]  /*97d0*/  IADD3 RZ, P1, R5, R6, RZ ;  /* 0x0000000605ff7210 */ /* 0x000fe20007f3e0ff */
[----:B------:R-:W-:-:S04]  /*97e0*/  IMAD.X R5, RZ, RZ, RZ, P0 ;  /* 0x000000ffff057224 */ /* 0x000fc800000e06ff */
[----:B------:R-:W-:-:S08]  /*97f0*/  IMAD.WIDE.U32.X R4, R13, UR9, R4, P1 ;  /* 0x000000090d047c25 */ /* 0x000fd000088e0404 */
.L_x_310:
[--C-:B------:R-:W-:Y:S01]  /*9800*/  SHF.R.U64 R13, R4, UR11, R5.reuse ;  /* 0x0000000b040d7c19 */ /* 0x100fe20008001205 */
[----:B------:R-:W0:Y:S01]  /*9810*/  F2I.U32.TRUNC.NTZ R20, R20 ;  /* 0x0000001400147305 */ /* 0x000e22000020f000 */
[----:B------:R-:W-:Y:S01]  /*9820*/  SHF.R.U32.HI R4, RZ, UR11, R5 ;  /* 0x0000000bff047c19 */ /* 0x000fe20008011605 */
[----:B------:R-:W-:Y:S01]  /*9830*/  ULDC.64 UR8, c[0x0][0x620] ;  /* 0x0001880000087ab9 */ /* 0x000fe20000000a00 */
[----:B------:R-:W-:Y:S01]  /*9840*/  IADD3 R7, P0, RZ, -R13, RZ ;  /* 0x8000000dff077210 */ /* 0x000fe20007f1e0ff */
[----:B------:R-:W-:Y:S01]  /*9850*/  ULDC.64 UR10, c[0x0][0x640] ;  /* 0x00019000000a7ab9 */ /* 0x000fe20000000a00 */
[----:B------:R-:W2:Y:S03]  /*9860*/  LDC R22, c[0x0][0x148] ;  /* 0x00005200ff167b82 */ /* 0x000ea60000000800 */
[----:B------:R-:W-:Y:S01]  /*9870*/  IMAD.X R4, RZ, RZ, ~R4, P0 ;  /* 0x000000ffff047224 */ /* 0x000fe200000e0e04 */
[----:B------:R-:W-:-:S03]  /*9880*/  ISETP.NE.U32.AND P0, PT, RZ, UR10, PT ;  /* 0x0000000aff007c0c */ /* 0x000fc6000bf05070 */
[----:B------:R-:W-:Y:S01]  /*9890*/  IMAD R6, R4, UR8, RZ ;  /* 0x0000000804067c24 */ /* 0x000fe2000f8e02ff */
[----:B------:R-:W-:Y:S01]  /*98a0*/  ISETP.NE.AND.EX P0, PT, RZ, UR11, PT, P0 ;  /* 0x0000000bff007c0c */ /* 0x000fe2000bf05300 */
[----:B------:R-:W-:Y:S01]  /*98b0*/  IMAD.WIDE.U32 R4, R7, UR8, R16 ;  /* 0x0000000807047c25 */ /* 0x000fe2000f8e0010 */
[----:B------:R-:W-:-:S03]  /*98c0*/  ULDC UR8, c[0x0][0x618] ;  /* 0x0001860000087ab9 */ /* 0x000fc60000000800 */
[----:B------:R-:W-:Y:S01]  /*98d0*/  IMAD R7, R7, UR9, R6 ;  /* 0x0000000907077c24 */ /* 0x000fe2000f8e0206 */
[----:B------:R-:W-:Y:S01]  /*98e0*/  ULDC UR9, c[0x0][0x154] ;  /* 0x0000550000097ab9 */ /* 0x000fe20000000800 */
[----:B0-----:R-:W-:Y:S02]  /*98f0*/  IMAD.MOV R6, RZ, RZ, -R20 ;  /* 0x000000ffff067224 */ /* 0x001fe400078e0a14 */
[----:B------:R-:W-:Y:S02]  /*9900*/  IMAD.IADD R5, R5, 0x1, R7 ;  /* 0x0000000105057824 */ /* 0x000fe400078e0207 */
[----:B-1----:R-:W-:Y:S01]  /*9910*/  IMAD R14, R15, R6, R14 ;  /* 0x000000060f0e7224 */ /* 0x002fe200078e020e */
[----:B------:R-:W-:Y:S02]  /*9920*/  I2FP.F32.U32 R6, R11 ;  /* 0x0000000b00067245 */ /* 0x000fe40000201000 */
[--C-:B------:R-:W-:Y:S02]  /*9930*/  SHF.R.U64 R15, R4, UR8, R5.reuse ;  /* 0x00000008040f7c19 */ /* 0x100fe40008001205 */
[----:B------:R-:W-:Y:S01]  /*9940*/  SHF.R.U32.HI R4, RZ, UR8, R5 ;  /* 0x00000008ff047c19 */ /* 0x000fe20008011605 */
[----:B------:R-:W-:Y:S01]  /*9950*/  FMUL R6, R6, UR9 ;  /* 0x0000000906067c20 */ /* 0x000fe20008400000 */
[----:B------:R-:W-:-:S02]  /*9960*/  ULDC UR8, c[0x0][0x608] ;  /* 0x0001820000087ab9 */ /* 0x000fc40000000800 */
[--C-:B------:R-:W-:Y:S01]  /*9970*/  SHF.R.U64 R21, R15, UR8, R4.reuse ;  /* 0x000000080f157c19 */ /* 0x100fe20008001204 */
[----:B------:R0:W1:Y:S01]  /*9980*/  F2I.U32.TRUNC.NTZ R24, R6 ;  /* 0x0000000600187305 */ /* 0x000062000020f000 */
[----:B------:R-:W-:Y:S01]  /*9990*/  SHF.R.U32.HI R4, RZ, UR8, R4 ;  /* 0x00000008ff047c19 */ /* 0x000fe20008011604 */
[----:B------:R-:W-:-:S03]  /*99a0*/  ULDC UR8, c[0x0][0x658] ;  /* 0x0001960000087ab9 */ /* 0x000fc60000000800 */
[--C-:B------:R-:W-:Y:S02]  /*99b0*/  SHF.R.U64 R20, R21, UR8, R4.reuse ;  /* 0x0000000815147c19 */ /* 0x100fe40008001204 */
[----:B------:R-:W-:-:S03]  /*99c0*/  SHF.R.U32.HI R23, RZ, UR8, R4 ;  /* 0x00000008ff177c19 */ /* 0x000fc60008011604 */
[----:B------:R-:W-:Y:S02]  /*99d0*/  IMAD.MOV.U32 R4, RZ, RZ, R20 ;  /* 0x000000ffff047224 */ /* 0x000fe400078e0014 */
[----:B------:R-:W-:Y:S01]  /*99e0*/  IMAD.MOV.U32 R5, RZ, RZ, R23 ;  /* 0x000000ffff057224 */ /* 0x000fe200078e0017 */
[----:B0-----:R-:W-:Y:S06]  /*99f0*/  @!P0 BRA `(.L_x_311) ;  /* 0x0000000000288947 */ /* 0x001fec0003800000 */
        /* <DEDUP_REMOVED lines=10> */
.L_x_311:
[----:B------:R-:W-:Y:S01]  /*9aa0*/  ISETP.NE.AND P0, PT, R2, 0x1, PT ;  /* 0x000000010200780c */ /* 0x000fe20003f05270 */
[----:B------:R-:W-:Y:S01]  /*9ab0*/  ULDC UR8, c[0x0][0x648] ;  /* 0x0001920000087ab9 */ /* 0x000fe20000000800 */
[----:B-1----:R-:W-:Y:S01]  /*9ac0*/  IMAD.MOV R24, RZ, RZ, -R24 ;  /* 0x000000ffff187224 */ /* 0x002fe200078e0a18 */
[----:B------:R-:W-:Y:S01]  /*9ad0*/  SHF.R.U64 R4, R4, UR8, R5 ;  /* 0x0000000804047c19 */ /* 0x000fe20008001205 */
[----:B------:R-:W-:Y:S01]  /*9ae0*/  ULDC UR8, c[0x0][0x638] ;  /* 0x00018e0000087ab9 */ /* 0x000fe20000000800 */
[----:B------:R-:W-:Y:S01]  /*9af0*/  LOP3.LUT R21, R21, UR7, RZ, 0xc0, !PT ;  /* 0x0000000715157c12 */ /* 0x000fe2000f8ec0ff */
[----:B------:R-:W-:Y:S02]  /*9b00*/  ULDC UR9, c[0x0][0x610] ;  /* 0x0001840000097ab9 */ /* 0x000fe40000000800 */
[----:B------:R-:W-:Y:S02]  /*9b10*/  IMAD.MOV R5, RZ, RZ, -R4 ;  /* 0x000000ffff057224 */ /* 0x000fe400078e0a04 */
[----:B------:R-:W-:-:S02]  /*9b20*/  IMAD R21, R4, UR5, R21 ;  /* 0x0000000504157c24 */ /* 0x000fc4000f8e0215 */
[----:B------:R-:W-:Y:S01]  /*9b30*/  IMAD R20, R5, UR8, R20 ;  /* 0x0000000805147c24 */ /* 0x000fe2000f8e0214 */
[----:B------:R-:W-:Y:S01]  /*9b40*/  ULDC UR8, c[0x0][0x600] ;  /* 0x0001800000087ab9 */ /* 0x000fe20000000800 */
[----:B--2---:R-:W-:Y:S01]  /*9b50*/  @P0 IMAD R14, R22, R24, R11 ;  /* 0x00000018160e0224 */ /* 0x004fe200078e020b */
[----:B------:R-:W-:Y:S01]  /*9b60*/  LOP3.LUT R11, R15, UR4, RZ, 0xc0, !PT ;  /* 0x000000040f0b7c12 */ /* 0x000fe2000f8ec0ff */
[----:B------:R-:W-:Y:S02]  /*9b70*/  IMAD.MOV.U32 R4, RZ, RZ, 0x1 ;  /* 0x00000001ff047424 */ /* 0x000fe400078e00ff */
[----:B------:R-:W-:Y:S02]  /*9b80*/  IMAD R14, R21, UR9, R14 ;  /* 0x00000009150e7c24 */ /* 0x000fe4000f8e020e */
[----:B------:R-:W-:-:S05]  /*9b90*/  IMAD R11, R20, UR8, R11 ;  /* 0x00000008140b7c24 */ /* 0x000fca000f8e020b */
[----:B------:R-:W-:Y:S02]  /*9ba0*/  SEL R20, R11, R14, !P0 ;  /* 0x0000000e0b147207 */ /* 0x000fe40004000000 */
[----:B------:R-:W-:-:S07]  /*9bb0*/  SEL R11, R14, R11, !P0 ;  /* 0x0000000b0e0b7207 */ /* 0x000fce0004000000 */
.L_x_309:
[----:B------:R-:W-:Y:S05]  /*9bc0*/  BSYNC B1 ;  /* 0x0000000000017941 */ /* 0x000fea0003800000 */
.L_x_308:
[----:B------:R-:W-:-:S13]  /*9bd0*/  LOP3.LUT P0, RZ, R4, 0xff, RZ, 0xc0, !PT ;  /* 0x000000ff04ff7812 */ /* 0x000fda000780c0ff */
[----:B------:R-:W-:Y:S05]  /*9be0*/  @P0 BRA `(.L_x_312) ;  /* 0xfffffff400440947 */ /* 0x000fea000383ffff */
[----:B------:R-:W-:Y:S05]  /*9bf0*/  BSYNC B0 ;  /* 0x0000000000007941 */ /* 0x000fea0003800000 */
.L_x_301:
[----:B------:R-:W-:-:S03]  /*9c00*/  UMOV UR8, 0xffffffff ;  /* 0xffffffff00087882 */ /* 0x000fc60000000000 */
[----:B------:R-:W-:Y:S05]  /*9c10*/  BRA.DIV UR8, `(.L_x_313) ;  /* 0x0000000608c87947 */ /* 0x000fea000b800000 */
[----:B------:R-:W-:-:S13]  /*9c20*/  ELECT P6, URZ, PT ;  /* 0x00000000003f782f */ /* 0x000fda00038c0000 */
.L_x_332:
[----:B------:R-:W-:Y:S04]  /*9c30*/  BSSY B0, `(.L_x_314) ;  /* 0x0000058000007945 */ /* 0x000fe80003800000 */
[----:B------:R-:W-:Y:S05]  /*9c40*/  @!P6 BRA `(.L_x_315) ;  /* 0x000000040058e947 */ /* 0x000fea0003800000 */
[----:B------:R-:W-:-:S04]  /*9c50*/  LOP3.LUT R19, R19, 0x2, RZ, 0xfc, !PT ;  /* 0x0000000213137812 */ /* 0x000fc800078efcff */
[----:B------:R-:W-:-:S13]  /*9c60*/  ISETP.NE.AND P0, PT, R19, 0x3, PT ;  /* 0x000000031300780c */ /* 0x000fda0003f05270 */
[----:B------:R-:W-:Y:S05]  /*9c70*/  @!P0 BRA `(.L_x_316) ;  /* 0x0000000000048947 */ /* 0x000fea0003800000 */
[----:B------:R-:W-:Y:S01]  /*9c80*/  BPT.TRAP 0x1 ;  /* 0x000000040000795c */ /* 0x000fe20000300000 */
.L_x_316:
[----:B------:R-:W0:Y:S01]  /*9c90*/  S2R R3, SR_CgaCtaId ;  /* 0x0000000000037919 */ /* 0x000e220000008800 */
[----:B------:R-:W-:-:S04]  /*9ca0*/  MOV R2, 0x400 ;  /* 0x0000040000027802 */ /* 0x000fc80000000f00 */
[----:B0-----:R-:W-:Y:S02]  /*9cb0*/  LEA R3, R3, R2, 0x18 ;  /* 0x0000000203037211 */ /* 0x001fe400078ec0ff */
[----:B------:R-:W-:-:S03]  /*9cc0*/  SHF.L.U32 R2, R0, 0x1f, RZ ;  /* 0x0000001f00027819 */ /* 0x000fc600000006ff */
[----:B------:R-:W-:-:S04]  /*9cd0*/  VIADD R3, R3, 0x48 ;  /* 0x0000004803037836 */ /* 0x000fc80000000000 */
[C---:B------:R-:W-:Y:S02]  /*9ce0*/  IMAD R7, R12.reuse, 0x8, R3 ;  /* 0x000000080c077824 */ /* 0x040fe400078e0203 */
[----:B------:R-:W-:Y:S02]  /*9cf0*/  VIADD R12, R12, 0x1 ;  /* 0x000000010c0c7836 */ /* 0x000fe40000000000 */
[----:B------:R-:W0:Y:S03]  /*9d00*/  SYNCS.PHASECHK.TRANS64.TRYWAIT P0, [R7+URZ], R2 ;  /* 0x00000002070075a7 */ /* 0x000e26000800017f */
[----:B------:R-:W-:-:S04]  /*9d10*/  ISETP.NE.AND P1, PT, R12, 0x9, PT ;  /* 0x000000090c00780c */ /* 0x000fc80003f25270 */
[----:B------:R-:W-:Y:S02]  /*9d20*/  SEL R5, RZ, 0x1, P1 ;  /* 0x00000001ff057807 */ /* 0x000fe40000800000 */
[----:B------:R-:W-:Y:S02]  /*9d30*/  SEL R12, R12, RZ, P1 ;  /* 0x000000ff0c0c7207 */ /* 0x000fe40000800000 */
[----:B------:R-:W-:-:S03]  /*9d40*/  LOP3.LUT R5, R0, R5, RZ, 0x3c, !PT ;  /* 0x0000000500057212 */ /* 0x000fc600078e3cff */
[----:B------:R-:W-:Y:S01]  /*9d50*/  IMAD R9, R12, 0x8, R3 ;  /* 0x000000080c097824 */ /* 0x000fe200078e0203 */
[----:B------:R-:W-:Y:S01]  /*9d60*/  SHF.L.U32 R4, R5, 0x1f, RZ ;  /* 0x0000001f05047819 */ /* 0x000fe200000006ff */
[----:B0-----:R-:W-:Y:S06]  /*9d70*/  @!P0 BRA `(.L_x_317) ;  /* 0x0000000400908947 */ /* 0x001fec0003800000 */
.L_x_333:
[----:B------:R-:W1:Y:S01]  /*9d80*/  SYNCS.PHASECHK.TRANS64.TRYWAIT P0, [R9+URZ], R4 ;  /* 0x00000004090075a7 */ /* 0x000e62000800017f */
[----:B------:R-:W-:-:S05]  /*9d90*/  VIADD R0, R12, 0x1 ;  /* 0x000000010c007836 */ /* 0x000fca0000000000 */
[----:B------:R-:W-:-:S04]  /*9da0*/  ISETP.NE.AND P1, PT, R0, 0x9, PT ;  /* 0x000000090000780c */ /* 0x000fc80003f25270 */
[----:B0-----:R-:W-:Y:S02]  /*9db0*/  SEL R2, RZ, 0x1, P1 ;  /* 0x00000001ff027807 */ /* 0x001fe40000800000 */
[----:B------:R-:W-:Y:S02]  /*9dc0*/  SEL R0, R0, RZ, P1 ;  /* 0x000000ff00007207 */ /* 0x000fe40000800000 */
[----:B------:R-:W-:-:S03]  /*9dd0*/  LOP3.LUT R7, R5, R2, RZ, 0x3c, !PT ;  /* 0x0000000205077212 */ /* 0x000fc600078e3cff */
[----:B------:R-:W-:Y:S01]  /*9de0*/  IMAD R6, R0, 0x8, R3 ;  /* 0x0000000800067824 */ /* 0x000fe200078e0203 */
[----:B------:R-:W-:Y:S01]  /*9df0*/  SHF.L.U32 R5, R7, 0x1f, RZ ;  /* 0x0000001f07057819 */ /* 0x000fe200000006ff */
[----:B-1----:R-:W-:Y:S06]  /*9e00*/  @!P0 BRA `(.L_x_318) ;  /* 0x0000000400808947 */ /* 0x002fec0003800000 */
.L_x_334:
[----:B------:R-:W1:Y:S01]  /*9e10*/  SYNCS.PHASECHK.TRANS64.TRYWAIT P0, [R6+URZ], R5 ;  /* 0x00000005060075a7 */ /* 0x000e62000800017f */
[----:B------:R-:W-:-:S05]  /*9e20*/  VIADD R0, R0, 0x1 ;  /* 0x0000000100007836 */ /* 0x000fca0000000000 */
[----:B------:R-:W-:-:S04]  /*9e30*/  ISETP.NE.AND P1, PT, R0, 0x9, PT ;  /* 0x000000090000780c */ /* 0x000fc80003f25270 */
[----:B------:R-:W-:Y:S02]  /*9e40*/  SEL R2, RZ, 0x1, P1 ;  /* 0x00000001ff027807 */ /* 0x000fe40000800000 */
[----:B------:R-:W-:Y:S02]  /*9e50*/  SEL R0, R0, RZ, P1 ;  /* 0x000000ff00007207 */ /* 0x000fe40000800000 */
[----:B------:R-:W-:-:S03]  /*9e60*/  LOP3.LUT R7, R7, R2, RZ, 0x3c, !PT ;  /* 0x0000000207077212 */ /* 0x000fc600078e3cff */
[----:B0-----:R-:W-:Y:S01]  /*9e70*/  IMAD R9, R0, 0x8, R3 ;  /* 0x0000000800097824 */ /* 0x001fe200078e0203 */
[----:B------:R-:W-:Y:S01]  /*9e80*/  SHF.L.U32 R4, R7, 0x1f, RZ ;  /* 0x0000001f07047819 */ /* 0x000fe200000006ff */
[----:B-1----:R-:W-:Y:S06]  /*9e90*/  @!P0 BRA `(.L_x_319) ;  /* 0x0000000400708947 */ /* 0x002fec0003800000 */
.L_x_335:
        /* <DEDUP_REMOVED lines=9> */
.L_x_336:
        /* <DEDUP_REMOVED lines=9> */
.L_x_337:
        /* <DEDUP_REMOVED lines=9> */
.L_x_338:
        /* <DEDUP_REMOVED lines=9> */
.L_x_339:
[----:B------:R-:W1:Y:S01]  /*a0e0*/  SYNCS.PHASECHK.TRANS64.TRYWAIT P0, [R9+URZ], R4 ;  /* 0x00000004090075a7 */ /* 0x000e62000800017f */
[----:B------:R-:W-:-:S05]  /*a0f0*/  VIADD R0, R0, 0x1 ;  /* 0x0000000100007836 */ /* 0x000fca0000000000 */
[----:B------:R-:W-:-:S04]  /*a100*/  ISETP.NE.AND P1, PT, R0, 0x9, PT ;  /* 0x000000090000780c */ /* 0x000fc80003f25270 */
[----:B------:R-:W-:Y:S02]  /*a110*/  SEL R2, RZ, 0x1, P1 ;  /* 0x00000001ff027807 */ /* 0x000fe40000800000 */
[----:B------:R-:W-:Y:S02]  /*a120*/  SEL R0, R0, RZ, P1 ;  /* 0x000000ff00007207 */ /* 0x000fe40000800000 */
[----:B------:R-:W-:Y:S01]  /*a130*/  LOP3.LUT R2, R7, R2, RZ, 0x3c, !PT ;  /* 0x0000000207027212 */ /* 0x000fe200078e3cff */
[----:B-1----:R-:W-:Y:S06]  /*a140*/  @!P0 BRA `(.L_x_324) ;  /* 0x0000000400288947 */ /* 0x002fec0003800000 */
.L_x_340:
[----:B------:R-:W-:Y:S01]  /*a150*/  IMAD R3, R0, 0x8, R3 ;  /* 0x0000000800037824 */ /* 0x000fe200078e0203 */
[----:B------:R-:W-:-:S07]  /*a160*/  SHF.L.U32 R0, R2, 0x1f, RZ ;  /* 0x0000001f02007819 */ /* 0x000fce00000006ff */
.L_x_325:
[----:B--2---:R2:W3:Y:S02]  /*a170*/  SYNCS.PHASECHK.TRANS64.TRYWAIT P0, [R3+URZ], R0 ;  /* 0x00000000030075a7 */ /* 0x0044e4000800017f */
[----:B---3--:R-:W-:Y:S05]  /*a180*/  @!P0 NANOSLEEP.SYNCS 0x989680 ;  /* 0x009896800000895d */ /* 0x008fea0003900000 */
[----:B------:R-:W3:Y:S02]  /*a190*/  @!P0 SYNCS.PHASECHK.TRANS64 P0, [R3+URZ], R0 ;  /* 0x00000000030085a7 */ /* 0x000ee4000800007f */
[----:B---3--:R-:W-:Y:S05]  /*a1a0*/  @!P0 BRA `(.L_x_325) ;  /* 0xfffffffc00f08947 */ /* 0x008fea000383ffff */
.L_x_315:
[----:B------:R-:W-:Y:S05]  /*a1b0*/  BSYNC B0 ;  /* 0x0000000000007941 */ /* 0x000fea0003800000 */
.L_x_314:
[----:B------:R-:W-:Y:S05]  /*a1c0*/  EXIT ;  /* 0x000000000000794d */ /* 0x000fea0003800000 */
.L_x_22:
[----:B----4-:R4:W0:Y:S02]  /*a1d0*/  SYNCS.PHASECHK.TRANS64.TRYWAIT P1, [R3+URZ], R0 ;  /* 0x00000000030075a7 */ /* 0x010824000802017f */
[----:B0-----:R-:W-:Y:S05]  /*a1e0*/  @!P1 NANOSLEEP.SYNCS 0x989680 ;  /* 0x009896800000995d */ /* 0x001fea0003900000 */
[----:B------:R-:W0:Y:S02]  /*a1f0*/  @!P1 SYNCS.PHASECHK.TRANS64 P1, [R3+URZ], R0 ;  /* 0x00000000030095a7 */ /* 0x000e24000802007f */
[----:B0-----:R-:W-:Y:S05]  /*a200*/  @!P1 BRA `(.L_x_22) ;  /* 0xfffffffc00f09947 */ /* 0x001fea000383ffff */
[----:B------:R-:W-:Y:S05]  /*a210*/  BRA `(.L_x_21) ;  /* 0xffffff7000f47947 */ /* 0x000fea000383ffff */
.L_x_27:
[----:B-1----:R1:W3:Y:S02]  /*a220*/  SYNCS.PHASECHK.TRANS64.TRYWAIT P1, [R5+URZ], R4 ;  /* 0x00000004050075a7 */ /* 0x0022e4000802017f */
[----:B---3--:R-:W-:Y:S05]  /*a230*/  @!P1 NANOSLEEP.SYNCS 0x989680 ;  /* 0x009896800000995d */ /* 0x008fea0003900000 */
[----:B------:R-:W3:Y:S02]  /*a240*/  @!P1 SYNCS.PHASECHK.TRANS64 P1, [R5+URZ], R4 ;  /* 0x00000004050095a7 */ /* 0x000ee4000802007f */
[----:B---3--:R-:W-:Y:S05]  /*a250*/  @!P1 BRA `(.L_x_27) ;  /* 0xfffffffc00f09947 */ /* 0x008fea000383ffff */
[----:B------:R-:W-:Y:S05]  /*a260*/  BRA `(.L_x_26) ;  /* 0xffffff7400a47947 */ /* 0x000fea000383ffff */
.L_x_302:
[----:B------:R-:W-:Y:S01]  /*a270*/  BSSY B1, `(.L_x_326) ;  /* 0x0000006000017945 */ /* 0x000fe20003800000 */
[----:B------:R-:W-:-:S07]  /*a280*/  IMAD.MOV.U32 R15, RZ, RZ, -0x1 ;  /* 0xffffffffff0f7424 */ /* 0x000fce00078e00ff */
[----:B------:R-:W-:Y:S05]  /*a290*/  WARPSYNC.COLLECTIVE R15, `(.L_x_327) ;  /* 0x000000000f0c7348 */ /* 0x000fea0003c00000 */
[----:B------:R-:W-:Y:S02]  /*a2a0*/  ELECT P6, UR62, PT ;  /* 0x00000000003e782f */ /* 0x000fe400038c0000 */
[----:B------:R-:W-:Y:S01]  /*a2b0*/  MOV R14, UR62 ;  /* 0x0000003e000e7c02 */ /* 0x000fe20008000f00 */
[----:B------:R-:W-:Y:S10]  /*a2c0*/  ENDCOLLECTIVE ;  /* 0x000000000000791b */ /* 0x000ff40003800000 */
.L_x_327:
[----:B------:R-:W-:Y:S05]  /*a2d0*/  BSYNC B1 ;  /* 0x0000000000017941 */ /* 0x000fea0003800000 */
.L_x_326:
[----:B------:R-:W-:Y:S05]  /*a2e0*/  BRA `(.L_x_328) ;  /* 0xffffffec00907947 */ /* 0x000fea000383ffff */
.L_x_305:
[----:B0-----:R0:W1:Y:S02]  /*a2f0*/  SYNCS.PHASECHK.TRANS64.TRYWAIT P0, [R14+URZ+0x48], R7 ;  /* 0x000048070e0075a7 */ /* 0x001064000800017f */
[----:B-1----:R-:W-:Y:S05]  /*a300*/  @!P0 NANOSLEEP.SYNCS 0x989680 ;  /* 0x009896800000895d */ /* 0x002fea0003900000 */
[----:B------:R-:W1:Y:S02]  /*a310*/  @!P0 SYNCS.PHASECHK.TRANS64 P0, [R14+URZ+0x48], R7 ;  /* 0x000048070e0085a7 */ /* 0x000e64000800007f */
[----:B-1----:R-:W-:Y:S05]  /*a320*/  @!P0 BRA `(.L_x_305) ;  /* 0xfffffffc00f08947 */ /* 0x002fea000383ffff */
[----:B------:R-:W-:Y:S05]  /*a330*/  BRA `(.L_x_329) ;  /* 0xffffffec00cc7947 */ /* 0x000fea000383ffff */
.L_x_313:
[----:B------:R-:W-:Y:S01]  /*a340*/  BSSY B0, `(.L_x_330) ;  /* 0x0000006000007945 */ /* 0x000fe20003800000 */
[----:B------:R-:W-:-:S07]  /*a350*/  IMAD.MOV.U32 R15, RZ, RZ, -0x1 ;  /* 0xffffffffff0f7424 */ /* 0x000fce00078e00ff */
[----:B------:R-:W-:Y:S05]  /*a360*/  WARPSYNC.COLLECTIVE R15, `(.L_x_331) ;  /* 0x000000000f0c7348 */ /* 0x000fea0003c00000 */
[----:B------:R-:W-:Y:S02]  /*a370*/  ELECT P6, UR62, PT ;  /* 0x00000000003e782f */ /* 0x000fe400038c0000 */
[----:B------:R-:W-:Y:S01]  /*a380*/  MOV R14, UR62 ;  /* 0x0000003e000e7c02 */ /* 0x000fe20008000f00 */
[----:B------:R-:W-:Y:S10]  /*a390*/  ENDCOLLECTIVE ;  /* 0x000000000000791b */ /* 0x000ff40003800000 */
.L_x_331:
[----:B------:R-:W-:Y:S05]  /*a3a0*/  BSYNC B0 ;  /* 0x0000000000007941 */ /* 0x000fea0003800000 */
.L_x_330:
[----:B------:R-:W-:Y:S05]  /*a3b0*/  BRA `(.L_x_332) ;  /* 0xfffffff8001c7947 */ /* 0x000fea000383ffff */
.L_x_317:
[----:B0-----:R0:W1:Y:S02]  /*a3c0*/  SYNCS.PHASECHK.TRANS64.TRYWAIT P0, [R7+URZ], R2 ;  /* 0x00000002070075a7 */ /* 0x001064000800017f */
[----:B-1----:R-:W-:Y:S05]  /*a3d0*/  @!P0 NANOSLEEP.SYNCS 0x989680 ;  /* 0x009896800000895d */ /* 0x002fea0003900000 */
[----:B------:R-:W1:Y:S02]  /*a3e0*/  @!P0 SYNCS.PHASECHK.TRANS64 P0, [R7+URZ], R2 ;  /* 0x00000002070085a7 */ /* 0x000e64000800007f */
[----:B-1----:R-:W-:Y:S05]  /*a3f0*/  @!P0 BRA `(.L_x_317) ;  /* 0xfffffffc00f08947 */ /* 0x002fea000383ffff */
[----:B------:R-:W-:Y:S05]  /*a400*/  BRA `(.L_x_333) ;  /* 0xfffffff8005c7947 */ /* 0x000fea000383ffff */
.L_x_318:
[----:B0-----:R0:W1:Y:S02]  /*a410*/  SYNCS.PHASECHK.TRANS64.TRYWAIT P0, [R9+URZ], R4 ;  /* 0x00000004090075a7 */ /* 0x001064000800017f */
[----:B-1----:R-:W-:Y:S05]  /*a420*/  @!P0 NANOSLEEP.SYNCS 0x989680 ;  /* 0x009896800000895d */ /* 0x002fea0003900000 */
[----:B------:R-:W1:Y:S02]  /*a430*/  @!P0 SYNCS.PHASECHK.TRANS64 P0, [R9+URZ], R4 ;  /* 0x00000004090085a7 */ /* 0x000e64000800007f */
[----:B-1----:R-:W-:Y:S05]  /*a440*/  @!P0 BRA `(.L_x_318) ;  /* 0xfffffffc00f08947 */ /* 0x002fea000383ffff */
[----:B------:R-:W-:Y:S05]  /*a450*/  BRA `(.L_x_334) ;  /* 0xfffffff8006c7947 */ /* 0x000fea000383ffff */
.L_x_319:
[----:B0-----:R0:W1:Y:S02]  /*a460*/  SYNCS.PHASECHK.TRANS64.TRYWAIT P0, [R6+URZ], R5 ;  /* 0x00000005060075a7 */ /* 0x001064000800017f */
[----:B-1----:R-:W-:Y:S05]  /*a470*/  @!P0 NANOSLEEP.SYNCS 0x989680 ;  /* 0x009896800000895d */ /* 0x002fea0003900000 */
[----:B------:R-:W1:Y:S02]  /*a480*/  @!P0 SYNCS.PHASECHK.TRANS64 P0, [R6+URZ], R5 ;  /* 0x00000005060085a7 */ /* 0x000e64000800007f */
[----:B-1----:R-:W-:Y:S05]  /*a490*/  @!P0 BRA `(.L_x_319) ;  /* 0xfffffffc00f08947 */ /* 0x002fea000383ffff */
[----:B------:R-:W-:Y:S05]  /*a4a0*/  BRA `(.L_x_335) ;  /* 0xfffffff8007c7947 */ /* 0x000fea000383ffff */
.L_x_320:
[----:B0-----:R0:W1:Y:S02]  /*a4b0*/  SYNCS.PHASECHK.TRANS64.TRYWAIT P0, [R9+URZ], R4 ;  /* 0x00000004090075a7 */ /* 0x001064000800017f */
[----:B-1----:R-:W-:Y:S05]  /*a4c0*/  @!P0 NANOSLEEP.SYNCS 0x989680 ;  /* 0x009896800000895d */ /* 0x002fea0003900000 */
[----:B------:R-:W1:Y:S02]  /*a4d0*/  @!P0 SYNCS.PHASECHK.TRANS64 P0, [R9+URZ], R4 ;  /* 0x00000004090085a7 */ /* 0x000e64000800007f */
[----:B-1----:R-:W-:Y:S05]  /*a4e0*/  @!P0 BRA `(.L_x_320) ;  /* 0xfffffffc00f08947 */ /* 0x002fea000383ffff */
[----:B------:R-:W-:Y:S05]  /*a4f0*/  BRA `(.L_x_336) ;  /* 0xfffffff8008c7947 */ /* 0x000fea000383ffff */
.L_x_321:
[----:B0-----:R0:W1:Y:S02]  /*a500*/  SYNCS.PHASECHK.TRANS64.TRYWAIT P0, [R6+URZ], R5 ;  /* 0x00000005060075a7 */ /* 0x001064000800017f */
[----:B-1----:R-:W-:Y:S05]  /*a510*/  @!P0 NANOSLEEP.SYNCS 0x989680 ;  /* 0x009896800000895d */ /* 0x002fea0003900000 */
[----:B------:R-:W1:Y:S02]  /*a520*/  @!P0 SYNCS.PHASECHK.TRANS64 P0, [R6+URZ], R5 ;  /* 0x00000005060085a7 */ /* 0x000e64000800007f */
[----:B-1----:R-:W-:Y:S05]  /*a530*/  @!P0 BRA `(.L_x_321) ;  /* 0xfffffffc00f08947 */ /* 0x002fea000383ffff */
[----:B------:R-:W-:Y:S05]  /*a540*/  BRA `(.L_x_337) ;  /* 0xfffffff8009c7947 */ /* 0x000fea000383ffff */
.L_x_322:
[----:B0-----:R0:W1:Y:S02]  /*a550*/  SYNCS.PHASECHK.TRANS64.TRYWAIT P0, [R9+URZ], R4 ;  /* 0x00000004090075a7 */ /* 0x001064000800017f */
[----:B-1----:R-:W-:Y:S05]  /*a560*/  @!P0 NANOSLEEP.SYNCS 0x989680 ;  /* 0x009896800000895d */ /* 0x002fea0003900000 */
[----:B------:R-:W1:Y:S02]  /*a570*/  @!P0 SYNCS.PHASECHK.TRANS64 P0, [R9+URZ], R4 ;  /* 0x00000004090085a7 */ /* 0x000e64000800007f */
[----:B-1----:R-:W-:Y:S05]  /*a580*/  @!P0 BRA `(.L_x_322) ;  /* 0xfffffffc00f08947 */ /* 0x002fea000383ffff */
[----:B------:R-:W-:Y:S05]  /*a590*/  BRA `(.L_x_338) ;  /* 0xfffffff800ac7947 */ /* 0x000fea000383ffff */
.L_x_323:
[----:B0-----:R0:W1:Y:S02]  /*a5a0*/  SYNCS.PHASECHK.TRANS64.TRYWAIT P0, [R6+URZ], R5 ;  /* 0x00000005060075a7 */ /* 0x001064000800017f */
[----:B-1----:R-:W-:Y:S05]  /*a5b0*/  @!P0 NANOSLEEP.SYNCS 0x989680 ;  /* 0x009896800000895d */ /* 0x002fea0003900000 */
[----:B------:R-:W1:Y:S02]  /*a5c0*/  @!P0 SYNCS.PHASECHK.TRANS64 P0, [R6+URZ], R5 ;  /* 0x00000005060085a7 */ /* 0x000e64000800007f */
[----:B-1----:R-:W-:Y:S05]  /*a5d0*/  @!P0 BRA `(.L_x_323) ;  /* 0xfffffffc00f08947 */ /* 0x002fea000383ffff */
[----:B------:R-:W-:Y:S05]  /*a5e0*/  BRA `(.L_x_339) ;  /* 0xfffffff800bc7947 */ /* 0x000fea000383ffff */
.L_x_324:
[----:B-1----:R1:W2:Y:S02]  /*a5f0*/  SYNCS.PHASECHK.TRANS64.TRYWAIT P0, [R9+URZ], R4 ;  /* 0x00000004090075a7 */ /* 0x0022a4000800017f */
[----:B--2---:R-:W-:Y:S05]  /*a600*/  @!P0 NANOSLEEP.SYNCS 0x989680 ;  /* 0x009896800000895d */ /* 0x004fea0003900000 */
[----:B------:R-:W2:Y:S02]  /*a610*/  @!P0 SYNCS.PHASECHK.TRANS64 P0, [R9+URZ], R4 ;  /* 0x00000004090085a7 */ /* 0x000ea4000800007f */
[----:B--2---:R-:W-:Y:S05]  /*a620*/  @!P0 BRA `(.L_x_324) ;  /* 0xfffffffc00f08947 */ /* 0x004fea000383ffff */
[----:B------:R-:W-:Y:S05]  /*a630*/  BRA `(.L_x_340) ;  /* 0xfffffff800c47947 */ /* 0x000fea000383ffff */
.L_x_341:
[----:B------:R-:W-:-:S00]  /*a640*/  BRA `(.L_x_341) ;  /* 0xfffffffc00fc7947 */ /* 0x000fc0000383ffff */
[----:B------:R-:W-:-:S00]  /*a650*/  NOP ;  /* 0x0000000000007918 */ /* 0x000fc00000000000 */
        /* <DEDUP_REMOVED lines=10> */
.L_x_342:


//--------------------- .nv.global.init           --------------------------
	.section	.nv.global.init,"aw",@progbits
.nv.global.init:
	.type		$str$22,@object
	.size		$str$22,($str$23 - $str$22)
$str$22:
        /*0000*/ 	.byte	0x6b, 0x5f, 0x74, 0x69, 0x6c, 0x65, 0x5f, 0x63, 0x6f, 0x75, 0x6e, 0x74, 0x20, 0x3e, 0x3d, 0x20
        /*0010*/ 	.byte	0x31, 0x00
	.type		$str$23,@object
	.size		$str$23,(__unnamed_1 - $str$23)
$str$23:
        /*0012*/ 	.byte	0x2f, 0x74, 0x6d, 0x70, 0x2f, 0x63, 0x75, 0x74, 0x6c, 0x61, 0x73, 0x73, 0x5f, 0x73, 0x77, 0x65
        /*0022*/ 	.byte	0x65, 0x70, 0x5f, 0x73, 0x72, 0x63, 0x2f, 0x69, 0x6e, 0x63, 0x6c, 0x75, 0x64, 0x65, 0x2f, 0x63
        /*0032*/ 	.byte	0x75, 0x74, 0x6c, 0x61, 0x73, 0x73, 0x2f, 0x67, 0x65, 0x6d, 0x6d, 0x2f, 0x63, 0x6f, 0x6c, 0x6c
        /*0042*/ 	.byte	0x65, 0x63, 0x74, 0x69, 0x76, 0x65, 0x2f, 0x73, 0x6d, 0x39, 0x30, 0x5f, 0x6d, 0x6d, 0x61, 0x5f
        /*0052*/ 	.byte	0x74, 0x6d, 0x61, 0x5f, 0x67, 0x6d, 0x6d, 0x61, 0x5f, 0x73, 0x73, 0x5f, 0x77, 0x61, 0x72, 0x70
        /*0062*/ 	.byte	0x73, 0x70, 0x65, 0x63, 0x69, 0x61, 0x6c, 0x69, 0x7a, 0x65, 0x64, 0x2e, 0x68, 0x70, 0x70, 0x00
	.type		__unnamed_1,@object
	.size		__unnamed_1,(.L_0 - __unnamed_1)
__unnamed_1:
        /*0072*/ 	.byte	0x76, 0x6f, 0x69, 0x64, 0x20, 0x63, 0x75, 0x74, 0x6c, 0x61, 0x73, 0x73, 0x3a, 0x3a, 0x67, 0x65
        /* <DEDUP_REMOVED lines=173> */
        /*0b52*/ 	.byte	0x74, 0x79, 0x5d, 0x00
.L_0:


//--------------------- .nv.shared._ZN7cutlass13device_kernelINS_4gemm6kernel13GemmUniversalIN4cute5tupleIJiiiiEEENS1_10collective13CollectiveMmaINS1_34MainloopSm90TmaGmmaWarpSpecializedILi9ENS5_IJNS4_1CILi2EEENSA_ILi4EEENSA_ILi1EEEEEENS1_35KernelTmaWarpSpecializedCooperativeEEENS5_IJNSA_ILi128EEENSA_ILi256EEENSA_ILi64EEEEEEaNS5_IJlSD_lEEEaSL_NS4_8TiledMMAINS4_8MMA_AtomIJNS4_4SM904GMMA27MMA_64x256x32_S32S8S8_SS_TNEEEENS4_6LayoutINS5_IJSB_SD_SD_EEENS5_IJSD_NSA_ILi0EEESU_EEEEENS5_IJNS4_10UnderscoreESX_SX_EEEEENS4_23SM90_TMA_LOAD_MULTICASTENS4_14ComposedLayoutINS4_7SwizzleILi2ELi4ELi3EEENS4_18smem_ptr_flag_bitsILi8EEENSS_INS5_IJNSA_ILi8EEESJ_EEENS5_IJSJ_SD_EEEEEEEvNS4_8identityES10_S1A_vS1B_EENS_8epilogue10collective6detail29Sm90TmaWarpSpecializedAdapterINS1E_15DefaultEpilogueIaSL_SL_NS1D_6thread17LinearCombinationIaLi1EiiLNS1I_9ScaleType4KindE0ELNS_15FloatRoundStyleE2EaEENS1_15EpilogueDefaultEEEEEvvEEEEvNT_6ParamsE --------------------------
	.section	.nv.shared._ZN7cutlass13device_kernelINS_4gemm6kernel13GemmUniversalIN4cute5tupleIJiiiiEEENS1_10collective13CollectiveMmaINS1_34MainloopSm90TmaGmmaWarpSpecializedILi9ENS5_IJNS4_1CILi2EEENSA_ILi4EEENSA_ILi1EEEEEENS1_35KernelTmaWarpSpecializedCooperativeEEENS5_IJNSA_ILi128EEENSA_ILi256EEENSA_ILi64EEEEEEaNS5_IJlSD_lEEEaSL_NS4_8TiledMMAINS4_8MMA_AtomIJNS4_4SM904GMMA27MMA_64x256x32_S32S8S8_SS_TNEEEENS4_6LayoutINS5_IJSB_SD_SD_EEENS5_IJSD_NSA_ILi0EEESU_EEEEENS5_IJNS4_10UnderscoreESX_SX_EEEEENS4_23SM90_TMA_LOAD_MULTICASTENS4_14ComposedLayoutINS4_7SwizzleILi2ELi4ELi3EEENS4_18smem_ptr_flag_bitsILi8EEENSS_INS5_IJNSA_ILi8EEESJ_EEENS5_IJSJ_SD_EEEEEEEvNS4_8identityES10_S1A_vS1B_EENS_8epilogue10collective6detail29Sm90TmaWarpSpecializedAdapterINS1E_15DefaultEpilogueIaSL_SL_NS1D_6thread17LinearCombinationIaLi1EiiLNS1I_9ScaleType4KindE0ELNS_15FloatRoundStyleE2EaEENS1_15EpilogueDefaultEEEEEvvEEEEvNT_6ParamsE,"aw",@nobits
	.sectionflags	@""
	.align	16
	.zero		1024


//--------------------- .nv.shared.reserved.0     --------------------------
	.section	.nv.shared.reserved.0,"aw",@nobits
	.weak		__nv_reservedSMEM_offset_0_alias
	.size		__nv_reservedSMEM_offset_0_alias, 0, 0
	.other		__nv_reservedSMEM_offset_0_alias,@"STO_CUDA_RESERVED_SHARED STV_DEFAULT"
__nv_reservedSMEM_offset_0_alias:
	.zero		0


//--------------------- .nv.global                --------------------------
	.section	.nv.global,"aw",@nobits
.nv.global:
	.type		_ZN40_INTERNAL_0e858cfb_4_k_cu_6ebb8061_164794cute1_E,@object
	.size		_ZN40_INTERNAL_0e858cfb_4_k_cu_6ebb8061_164794cute1_E,(_ZN40_INTERNAL_0e858cfb_4_k_cu_6ebb8061_164794cuda3std3__45__cpo6cbeginE - _ZN40_INTERNAL_0e858cfb_4_k_cu_6ebb8061_164794cute1_E)
_ZN40_INTERNAL_0e858cfb_4_k_cu_6ebb8061_164794cute1_E:
	.zero		1
	.type		_ZN40_INTERNAL_0e858cfb_4_k_cu_6ebb8061_164794cuda3std3__45__cpo6cbeginE,@object
	.size		_ZN40_INTERNAL_0e858cfb_4_k_cu_6ebb8061_164794cuda3std3__45__cpo6cbeginE,(_ZN40_INTERNAL_0e858cfb_4_k_cu_6ebb8061_164794cuda3std3__48in_placeE - _ZN40_INTERNAL_0e858cfb_4_k_cu_6ebb8061_164794cuda3std3__45__cpo6cbeginE)
_ZN40_INTERNAL_0e858cfb_4_k_cu_6ebb8061_164794cuda3std3__45__cpo6cbeginE:
	.zero		1
	.type		_ZN40_INTERNAL_0e858cfb_4_k_cu_6ebb8061_164794cuda3std3__48in_placeE,@object
	.size		_ZN40_INTERNAL_0e858cfb_4_k_cu_6ebb8061_164794cuda3std3__48in_placeE,(_ZN40_INTERNAL_0e858cfb_4_k_cu_6ebb8061_164794cuda3std6ranges3__45__cpo9iter_moveE - _ZN40_INTERNAL_0e858cfb_4_k_cu_6ebb8061_164794cuda3std3__48in_placeE)
_ZN40_INTERNAL_0e858cfb_4_k_cu_6ebb8061_164794cuda3std3__48in_placeE:
	.zero		1
	.type		_ZN40_INTERNAL_0e858cfb_4_k_cu_6ebb8061_164794cuda3std6ranges3__45__cpo9iter_moveE,@object
	.size		_ZN40_INTERNAL_0e858cfb_4_k_cu_6ebb8061_164794cuda3std6ranges3__45__cpo9iter_moveE,(_ZN40_INTERNAL_0e858cfb_4_k_cu_6ebb8061_164794cuda3std3__45__cpo5beginE - _ZN40_INTERNAL_0e858cfb_4_k_cu_6ebb8061_164794cuda3std6ranges3__45__cpo9iter_moveE)
_ZN40_INTERNAL_0e858cfb_4_k_cu_6ebb8061_164794cuda3std6ranges3__45__cpo9iter_moveE:
	.zero		1
	.type		_ZN40_INTERNAL_0e858cfb_4_k_cu_6ebb8061_164794cuda3std3__45__cpo5beginE,@object
	.size		_ZN40_INTERNAL_0e858cfb_4_k_cu_6ebb8061_164794cuda3std3__45__cpo5beginE,(_ZN40_INTERNAL_0e858cfb_4_k_cu_6ebb8061_164794cuda3std3__442_GLOBAL__N__0e858cfb_4_k_cu_6ebb8061_164796ignoreE - _ZN40_INTERNAL_0e858cfb_4_k_cu_6ebb8061_164794cuda3std3__45__cpo5beginE)
_ZN40_INTERNAL_0e858cfb_4_k_cu_6ebb8061_164794cuda3std3__45__cpo5beginE:
	.zero		1
	.type		_ZN40_INTERNAL_0e858cfb_4_k_cu_6ebb8061_164794cuda3std3__442_GLOBAL__N__0e858cfb_4_k_cu_6ebb8061_164796ignoreE,@object
	.size		_ZN40_INTERNAL_0e858cfb_4_k_cu_6ebb8061_164794cuda3std3__442_GLOBAL__N__0e858cfb_4_k_cu_6ebb8061_164796ignoreE,(_ZN40_INTERNAL_0e858cfb_4_k_cu_6ebb8061_164794cute7productE - _ZN40_INTERNAL_0e858cfb_4_k_cu_6ebb8061_164794cuda3std3__442_GLOBAL__N__0e858cfb_4_k_cu_6ebb8061_164796ignoreE)
_ZN40_INTERNAL_0e858cfb_4_k_cu_6ebb8061_164794cuda3std3__442_GLOBAL__N__0e858cfb_4_k_cu_6ebb8061_164796ignoreE:
	.zero		1
	.type		_ZN40_INTERNAL_0e858cfb_4_k_cu_6ebb8061_164794cute7productE,@object
	.size		_ZN40_INTERNAL_0e858cfb_4_k_cu_6ebb8061_164794cute7productE,(_ZN40_INTERNAL_0e858cfb_4_k_cu_6ebb8061_164794cuda3std3__45__cpo3endE - _ZN40_INTERNAL_0e858cfb_4_k_cu_6ebb8061_164794cute7productE)
_ZN40_INTERNAL_0e858cfb_4_k_cu_6ebb8061_164794cute7productE:
	.zero		1
	.type		_ZN40_INTERNAL_0e858cfb_4_k_cu_6ebb8061_164794cuda3std3__45__cpo3endE,@object
	.size		_ZN40_INTERNAL_0e858cfb_4_k_cu_6ebb8061_164794cuda3std3__45__cpo3endE,(_ZN40_INTERNAL_0e858cfb_4_k_cu_6ebb8061_164794cuda3std3__419piecewise_constructE - _ZN40_INTERNAL_0e858cfb_4_k_cu_6ebb8061_164794cuda3std3__45__cpo3endE)
_ZN40_INTERNAL_0e858cfb_4_k_cu_6ebb8061_164794cuda3std3__45__cpo3endE:
	.zero		1
	.type		_ZN40_INTERNAL_0e858cfb_4_k_cu_6ebb8061_164794cuda3std3__419piecewise_constructE,@object
	.size		_ZN40_INTERNAL_0e858cfb_4_k_cu_6ebb8061_164794cuda3std3__419piecewise_constructE,(_ZN40_INTERNAL_0e858cfb_4_k_cu_6ebb8061_164794cuda3std3__45__cpo4cendE - _ZN40_INTERNAL_0e858cfb_4_k_cu_6ebb8061_164794cuda3std3__419piecewise_constructE)
_ZN40_INTERNAL_0e858cfb_4_k_cu_6ebb8061_164794cuda3std3__419piecewise_constructE:
	.zero		1
	.type		_ZN40_INTERNAL_0e858cfb_4_k_cu_6ebb8061_164794cuda3std3__45__cpo4cendE,@object
	.size		_ZN40_INTERNAL_0e858cfb_4_k_cu_6ebb8061_164794cuda3std3__45__cpo4cendE,(_ZN40_INTERNAL_0e858cfb_4_k_cu_6ebb8061_164794cuda3std6ranges3__45__cpo4swapE - _ZN40_INTERNAL_0e858cfb_4_k_cu_6ebb8061_164794cuda3std3__45__cpo4cendE)
_ZN40_INTERNAL_0e858cfb_4_k_cu_6ebb8061_164794cuda3std3__45__cpo4cendE:
	.zero		1
	.type		_ZN40_INTERNAL_0e858cfb_4_k_cu_6ebb8061_164794cuda3std6ranges3__45__cpo4swapE,@object
	.size		_ZN40_INTERNAL_0e858cfb_4_k_cu_6ebb8061_164794cuda3std6ranges3__45__cpo4swapE,(.L_8 - _ZN40_INTERNAL_0e858cfb_4_k_cu_6ebb8061_164794cuda3std6ranges3__45__cpo4swapE)
_ZN40_INTERNAL_0e858cfb_4_k_cu_6ebb8061_164794cuda3std6ranges3__45__cpo4swapE:
	.zero		1
.L_8:


//--------------------- .nv.constant0._ZN7cutlass13device_kernelINS_4gemm6kernel13GemmUniversalIN4cute5tupleIJiiiiEEENS1_10collective13CollectiveMmaINS1_34MainloopSm90TmaGmmaWarpSpecializedILi9ENS5_IJNS4_1CILi2EEENSA_ILi4EEENSA_ILi1EEEEEENS1_35KernelTmaWarpSpecializedCooperativeEEENS5_IJNSA_ILi128EEENSA_ILi256EEENSA_ILi64EEEEEEaNS5_IJlSD_lEEEaSL_NS4_8TiledMMAINS4_8MMA_AtomIJNS4_4SM904GMMA27MMA_64x256x32_S32S8S8_SS_TNEEEENS4_6LayoutINS5_IJSB_SD_SD_EEENS5_IJSD_NSA_ILi0EEESU_EEEEENS5_IJNS4_10UnderscoreESX_SX_EEEEENS4_23SM90_TMA_LOAD_MULTICASTENS4_14ComposedLayoutINS4_7SwizzleILi2ELi4ELi3EEENS4_18smem_ptr_flag_bitsILi8EEENSS_INS5_IJNSA_ILi8EEESJ_EEENS5_IJSJ_SD_EEEEEEEvNS4_8identityES10_S1A_vS1B_EENS_8epilogue10collective6detail29Sm90TmaWarpSpecializedAdapterINS1E_15DefaultEpilogueIaSL_SL_NS1D_6thread17LinearCombinationIaLi1EiiLNS1I_9ScaleType4KindE0ELNS_15FloatRoundStyleE2EaEENS1_15EpilogueDefaultEEEEEvvEEEEvNT_6ParamsE --------------------------
	.section	.nv.constant0._ZN7cutlass13device_kernelINS_4gemm6kernel13GemmUniversalIN4cute5tupleIJiiiiEEENS1_10collective13CollectiveMmaINS1_34MainloopSm90TmaGmmaWarpSpecializedILi9ENS5_IJNS4_1CILi2EEENSA_ILi4EEENSA_ILi1EEEEEENS1_35KernelTmaWarpSpecializedCooperativeEEENS5_IJNSA_ILi128EEENSA_ILi256EEENSA_ILi64EEEEEEaNS5_IJlSD_lEEEaSL_NS4_8TiledMMAINS4_8MMA_AtomIJNS4_4SM904GMMA27MMA_64x256x32_S32S8S8_SS_TNEEEENS4_6LayoutINS5_IJSB_SD_SD_EEENS5_IJSD_NSA_ILi0EEESU_EEEEENS5_IJNS4_10UnderscoreESX_SX_EEEEENS4_23SM90_TMA_LOAD_MULTICASTENS4_14ComposedLayoutINS4_7SwizzleILi2ELi4ELi3EEENS4_18smem_ptr_flag_bitsILi8EEENSS_INS5_IJNSA_ILi8EEESJ_EEENS5_IJSJ_SD_EEEEEEEvNS4_8identityES10_S1A_vS1B_EENS_8epilogue10collective6detail29Sm90TmaWarpSpecializedAdapterINS1E_15DefaultEpilogueIaSL_SL_NS1D_6thread17LinearCombinationIaLi1EiiLNS1I_9ScaleType4KindE0ELNS_15FloatRoundStyleE2EaEENS1_15EpilogueDefaultEEEEEvvEEEEvNT_6ParamsE,"a",@progbits
	.sectionflags	@""
	.align	4
.nv.constant0._ZN7cutlass13device_kernelINS_4gemm6kernel13GemmUniversalIN4cute5tupleIJiiiiEEENS1_10collective13CollectiveMmaINS1_34MainloopSm90TmaGmmaWarpSpecializedILi9ENS5_IJNS4_1CILi2EEENSA_ILi4EEENSA_ILi1EEEEEENS1_35KernelTmaWarpSpecializedCooperativeEEENS5_IJNSA_ILi128EEENSA_ILi256EEENSA_ILi64EEEEEEaNS5_IJlSD_lEEEaSL_NS4_8TiledMMAINS4_8MMA_AtomIJNS4_4SM904GMMA27MMA_64x256x32_S32S8S8_SS_TNEEEENS4_6LayoutINS5_IJSB_SD_SD_EEENS5_IJSD_NSA_ILi0EEESU_EEEEENS5_IJNS4_10UnderscoreESX_SX_EEEEENS4_23SM90_TMA_LOAD_MULTICASTENS4_14ComposedLayoutINS4_7SwizzleILi2ELi4ELi3EEENS4_18smem_ptr_flag_bitsILi8EEENSS_INS5_IJNSA_ILi8EEESJ_EEENS5_IJSJ_SD_EEEEEEEvNS4_8identityES10_S1A_vS1B_EENS_8epilogue10collective6detail29Sm90TmaWarpSpecializedAdapterINS1E_15DefaultEpilogueIaSL_SL_NS1D_6thread17LinearCombinationIaLi1EiiLNS1I_9ScaleType4KindE0ELNS_15FloatRoundStyleE2EaEENS1_15EpilogueDefaultEEEEEvvEEEEvNT_6ParamsE:
	.zero		1664


//--------------------- SYMBOLS --------------------------

	.type		.nv.reservedSmem.offset0,@object
	.size		.nv.reservedSmem.offset0,0x4
	.type		__assertfail,@function
